//
// Generated by NVIDIA NVVM Compiler
//
// Compiler Build ID: CL-36424714
// Cuda compilation tools, release 13.0, V13.0.88
// Based on NVVM 20.0.0
//

.version 9.0
.target sm_100
.address_size 64

	// .globl	_Z4initPi
.extern .func __assertfail
(
	.param .b64 __assertfail_param_0,
	.param .b64 __assertfail_param_1,
	.param .b32 __assertfail_param_2,
	.param .b64 __assertfail_param_3,
	.param .b64 __assertfail_param_4
)
;
.global .align 4 .u32 block_counter_0;
.global .align 4 .u32 block_counter_1;
.global .align 4 .u32 block_prefix_sum;
.global .align 1 .b8 __unnamed_1[39] = {118, 111, 105, 100, 32, 99, 104, 101, 99, 107, 95, 97, 110, 100, 95, 112, 114, 105, 110, 116, 95, 114, 101, 115, 40, 105, 110, 116, 32, 42, 44, 32, 105, 110, 116, 32, 42, 41};
// _ZZ21parallel_scan_inplacePiS_E13real_block_id has been demoted
// _ZZ21parallel_scan_inplacePiS_E8warp_sum has been demoted
.global .align 1 .b8 $str[15] = {97, 91, 105, 93, 32, 61, 61, 32, 115, 117, 109, 91, 105, 93};
.global .align 1 .b8 $str$1[27] = {47, 116, 109, 112, 47, 115, 97, 115, 115, 95, 99, 117, 95, 48, 53, 120, 105, 57, 113, 122, 106, 47, 107, 46, 99, 117};

.visible .entry _Z4initPi(
	.param .u64 .ptr .align 1 _Z4initPi_param_0
)
{
	.reg .pred 	%p<3>;
	.reg .b32 	%r<7>;
	.reg .b64 	%rd<5>;

	ld.param.u64 	%rd1, [_Z4initPi_param_0];
	mov.u32 	%r2, %tid.x;
	mov.u32 	%r3, %ctaid.x;
	mov.u32 	%r4, %ntid.x;
	mad.lo.s32 	%r1, %r3, %r4, %r2;
	setp.gt.s32 	%p1, %r1, 99999;
	@%p1 bra 	$L__BB0_3;
	cvta.to.global.u64 	%rd2, %rd1;
	mul.wide.s32 	%rd3, %r1, 4;
	add.s64 	%rd4, %rd2, %rd3;
	mov.b32 	%r5, 1;
	st.global.u32 	[%rd4], %r5;
	setp.ne.s32 	%p2, %r1, 0;
	@%p2 bra 	$L__BB0_3;
	mov.b32 	%r6, 0;
	st.global.u32 	[block_counter_1], %r6;
	st.global.u32 	[block_counter_0], %r6;
$L__BB0_3:
	ret;

}
	// .globl	_Z10naive_scanPiS_
.visible .entry _Z10naive_scanPiS_(
	.param .u64 .ptr .align 1 _Z10naive_scanPiS__param_0,
	.param .u64 .ptr .align 1 _Z10naive_scanPiS__param_1
)
{
	.reg .pred 	%p<2>;
	.reg .b32 	%r<16>;
	.reg .b64 	%rd<13>;

	ld.param.u64 	%rd7, [_Z10naive_scanPiS__param_0];
	ld.param.u64 	%rd8, [_Z10naive_scanPiS__param_1];
	cvta.to.global.u64 	%rd9, %rd8;
	cvta.to.global.u64 	%rd10, %rd7;
	ld.global.u32 	%r15, [%rd10];
	st.global.u32 	[%rd9], %r15;
	add.s64 	%rd12, %rd10, 8;
	add.s64 	%rd11, %rd9, 16;
	mov.b32 	%r14, 0;
$L__BB1_1:
	ld.global.u32 	%r8, [%rd12+-4];
	add.s32 	%r9, %r8, %r15;
	st.global.u32 	[%rd11+-12], %r9;
	ld.global.u32 	%r10, [%rd12];
	add.s32 	%r11, %r10, %r9;
	st.global.u32 	[%rd11+-8], %r11;
	ld.global.u32 	%r12, [%rd12+4];
	add.s32 	%r4, %r12, %r11;
	st.global.u32 	[%rd11+-4], %r4;
	setp.eq.s32 	%p1, %r14, 99996;
	@%p1 bra 	$L__BB1_3;
	ld.global.u32 	%r13, [%rd12+8];
	add.s32 	%r15, %r13, %r4;
	st.global.u32 	[%rd11], %r15;
	add.s32 	%r14, %r14, 4;
	add.s64 	%rd12, %rd12, 16;
	add.s64 	%rd11, %rd11, 16;
	bra.uni 	$L__BB1_1;
$L__BB1_3:
	ret;

}
	// .globl	_Z19check_and_print_resPiS_
.visible .entry _Z19check_and_print_resPiS_(
	.param .u64 .ptr .align 1 _Z19check_and_print_resPiS__param_0,
	.param .u64 .ptr .align 1 _Z19check_and_print_resPiS__param_1
)
{
	.reg .pred 	%p<10>;
	.reg .b32 	%r<21>;
	.reg .b64 	%rd<61>;

	ld.param.u64 	%rd7, [_Z19check_and_print_resPiS__param_0];
	ld.param.u64 	%rd8, [_Z19check_and_print_resPiS__param_1];
	cvta.to.global.u64 	%rd9, %rd8;
	cvta.to.global.u64 	%rd10, %rd7;
	add.s64 	%rd60, %rd10, 16;
	add.s64 	%rd59, %rd9, 16;
	mov.b32 	%r20, 0;
$L__BB2_1:
	ld.global.u32 	%r4, [%rd60+-16];
	ld.global.u32 	%r5, [%rd59+-16];
	setp.eq.s32 	%p1, %r4, %r5;
	@%p1 bra 	$L__BB2_3;
	mov.u64 	%rd11, $str;
	cvta.global.u64 	%rd12, %rd11;
	mov.u64 	%rd13, $str$1;
	cvta.global.u64 	%rd14, %rd13;
	mov.u64 	%rd15, __unnamed_1;
	cvta.global.u64 	%rd16, %rd15;
	{ // callseq 0, 0
	.param .b64 param0;
	st.param.b64 	[param0], %rd12;
	.param .b64 param1;
	st.param.b64 	[param1], %rd14;
	.param .b32 param2;
	st.param.b32 	[param2], 46;
	.param .b64 param3;
	st.param.b64 	[param3], %rd16;
	.param .b64 param4;
	st.param.b64 	[param4], 1;
	call.uni 
	__assertfail, 
	(
	param0, 
	param1, 
	param2, 
	param3, 
	param4
	);
	} // callseq 0
$L__BB2_3:
	ld.global.u32 	%r6, [%rd60+-12];
	ld.global.u32 	%r7, [%rd59+-12];
	setp.eq.s32 	%p2, %r6, %r7;
	@%p2 bra 	$L__BB2_5;
	mov.u64 	%rd17, $str;
	cvta.global.u64 	%rd18, %rd17;
	mov.u64 	%rd19, $str$1;
	cvta.global.u64 	%rd20, %rd19;
	mov.u64 	%rd21, __unnamed_1;
	cvta.global.u64 	%rd22, %rd21;
	{ // callseq 1, 0
	.param .b64 param0;
	st.param.b64 	[param0], %rd18;
	.param .b64 param1;
	st.param.b64 	[param1], %rd20;
	.param .b32 param2;
	st.param.b32 	[param2], 46;
	.param .b64 param3;
	st.param.b64 	[param3], %rd22;
	.param .b64 param4;
	st.param.b64 	[param4], 1;
	call.uni 
	__assertfail, 
	(
	param0, 
	param1, 
	param2, 
	param3, 
	param4
	);
	} // callseq 1
$L__BB2_5:
	ld.global.u32 	%r8, [%rd60+-8];
	ld.global.u32 	%r9, [%rd59+-8];
	setp.eq.s32 	%p3, %r8, %r9;
	@%p3 bra 	$L__BB2_7;
	mov.u64 	%rd23, $str;
	cvta.global.u64 	%rd24, %rd23;
	mov.u64 	%rd25, $str$1;
	cvta.global.u64 	%rd26, %rd25;
	mov.u64 	%rd27, __unnamed_1;
	cvta.global.u64 	%rd28, %rd27;
	{ // callseq 2, 0
	.param .b64 param0;
	st.param.b64 	[param0], %rd24;
	.param .b64 param1;
	st.param.b64 	[param1], %rd26;
	.param .b32 param2;
	st.param.b32 	[param2], 46;
	.param .b64 param3;
	st.param.b64 	[param3], %rd28;
	.param .b64 param4;
	st.param.b64 	[param4], 1;
	call.uni 
	__assertfail, 
	(
	param0, 
	param1, 
	param2, 
	param3, 
	param4
	);
	} // callseq 2
$L__BB2_7:
	ld.global.u32 	%r10, [%rd60+-4];
	ld.global.u32 	%r11, [%rd59+-4];
	setp.eq.s32 	%p4, %r10, %r11;
	@%p4 bra 	$L__BB2_9;
	mov.u64 	%rd29, $str;
	cvta.global.u64 	%rd30, %rd29;
	mov.u64 	%rd31, $str$1;
	cvta.global.u64 	%rd32, %rd31;
	mov.u64 	%rd33, __unnamed_1;
	cvta.global.u64 	%rd34, %rd33;
	{ // callseq 3, 0
	.param .b64 param0;
	st.param.b64 	[param0], %rd30;
	.param .b64 param1;
	st.param.b64 	[param1], %rd32;
	.param .b32 param2;
	st.param.b32 	[param2], 46;
	.param .b64 param3;
	st.param.b64 	[param3], %rd34;
	.param .b64 param4;
	st.param.b64 	[param4], 1;
	call.uni 
	__assertfail, 
	(
	param0, 
	param1, 
	param2, 
	param3, 
	param4
	);
	} // callseq 3
$L__BB2_9:
	ld.global.u32 	%r12, [%rd60];
	ld.global.u32 	%r13, [%rd59];
	setp.eq.s32 	%p5, %r12, %r13;
	@%p5 bra 	$L__BB2_11;
	mov.u64 	%rd35, $str;
	cvta.global.u64 	%rd36, %rd35;
	mov.u64 	%rd37, $str$1;
	cvta.global.u64 	%rd38, %rd37;
	mov.u64 	%rd39, __unnamed_1;
	cvta.global.u64 	%rd40, %rd39;
	{ // callseq 4, 0
	.param .b64 param0;
	st.param.b64 	[param0], %rd36;
	.param .b64 param1;
	st.param.b64 	[param1], %rd38;
	.param .b32 param2;
	st.param.b32 	[param2], 46;
	.param .b64 param3;
	st.param.b64 	[param3], %rd40;
	.param .b64 param4;
	st.param.b64 	[param4], 1;
	call.uni 
	__assertfail, 
	(
	param0, 
	param1, 
	param2, 
	param3, 
	param4
	);
	} // callseq 4
$L__BB2_11:
	ld.global.u32 	%r14, [%rd60+4];
	ld.global.u32 	%r15, [%rd59+4];
	setp.eq.s32 	%p6, %r14, %r15;
	@%p6 bra 	$L__BB2_13;
	mov.u64 	%rd41, $str;
	cvta.global.u64 	%rd42, %rd41;
	mov.u64 	%rd43, $str$1;
	cvta.global.u64 	%rd44, %rd43;
	mov.u64 	%rd45, __unnamed_1;
	cvta.global.u64 	%rd46, %rd45;
	{ // callseq 5, 0
	.param .b64 param0;
	st.param.b64 	[param0], %rd42;
	.param .b64 param1;
	st.param.b64 	[param1], %rd44;
	.param .b32 param2;
	st.param.b32 	[param2], 46;
	.param .b64 param3;
	st.param.b64 	[param3], %rd46;
	.param .b64 param4;
	st.param.b64 	[param4], 1;
	call.uni 
	__assertfail, 
	(
	param0, 
	param1, 
	param2, 
	param3, 
	param4
	);
	} // callseq 5
$L__BB2_13:
	ld.global.u32 	%r16, [%rd60+8];
	ld.global.u32 	%r17, [%rd59+8];
	setp.eq.s32 	%p7, %r16, %r17;
	@%p7 bra 	$L__BB2_15;
	mov.u64 	%rd47, $str;
	cvta.global.u64 	%rd48, %rd47;
	mov.u64 	%rd49, $str$1;
	cvta.global.u64 	%rd50, %rd49;
	mov.u64 	%rd51, __unnamed_1;
	cvta.global.u64 	%rd52, %rd51;
	{ // callseq 6, 0
	.param .b64 param0;
	st.param.b64 	[param0], %rd48;
	.param .b64 param1;
	st.param.b64 	[param1], %rd50;
	.param .b32 param2;
	st.param.b32 	[param2], 46;
	.param .b64 param3;
	st.param.b64 	[param3], %rd52;
	.param .b64 param4;
	st.param.b64 	[param4], 1;
	call.uni 
	__assertfail, 
	(
	param0, 
	param1, 
	param2, 
	param3, 
	param4
	);
	} // callseq 6
$L__BB2_15:
	ld.global.u32 	%r18, [%rd60+12];
	ld.global.u32 	%r19, [%rd59+12];
	setp.eq.s32 	%p8, %r18, %r19;
	@%p8 bra 	$L__BB2_17;
	mov.u64 	%rd53, $str;
	cvta.global.u64 	%rd54, %rd53;
	mov.u64 	%rd55, $str$1;
	cvta.global.u64 	%rd56, %rd55;
	mov.u64 	%rd57, __unnamed_1;
	cvta.global.u64 	%rd58, %rd57;
	{ // callseq 7, 0
	.param .b64 param0;
	st.param.b64 	[param0], %rd54;
	.param .b64 param1;
	st.param.b64 	[param1], %rd56;
	.param .b32 param2;
	st.param.b32 	[param2], 46;
	.param .b64 param3;
	st.param.b64 	[param3], %rd58;
	.param .b64 param4;
	st.param.b64 	[param4], 1;
	call.uni 
	__assertfail, 
	(
	param0, 
	param1, 
	param2, 
	param3, 
	param4
	);
	} // callseq 7
$L__BB2_17:
	add.s32 	%r20, %r20, 8;
	add.s64 	%rd60, %rd60, 32;
	add.s64 	%rd59, %rd59, 32;
	setp.ne.s32 	%p9, %r20, 100000;
	@%p9 bra 	$L__BB2_1;
	ret;

}
	// .globl	_Z21parallel_scan_inplacePiS_
.visible .entry _Z21parallel_scan_inplacePiS_(
	.param .u64 .ptr .align 1 _Z21parallel_scan_inplacePiS__param_0,
	.param .u64 .ptr .align 1 _Z21parallel_scan_inplacePiS__param_1
)
{
	.reg .pred 	%p<26>;
	.reg .b32 	%r<57>;
	.reg .b64 	%rd<13>;
	// demoted variable
	.shared .align 4 .u32 _ZZ21parallel_scan_inplacePiS_E13real_block_id;
	// demoted variable
	.shared .align 4 .b8 _ZZ21parallel_scan_inplacePiS_E8warp_sum[128];
	ld.param.u64 	%rd3, [_Z21parallel_scan_inplacePiS__param_0];
	ld.param.u64 	%rd4, [_Z21parallel_scan_inplacePiS__param_1];
	cvta.to.global.u64 	%rd1, %rd4;
	mov.u32 	%r1, %tid.x;
	setp.ne.s32 	%p1, %r1, 0;
	@%p1 bra 	$L__BB3_2;
	atom.global.add.u32 	%r14, [block_counter_0], 1;
	st.shared.u32 	[_ZZ21parallel_scan_inplacePiS_E13real_block_id], %r14;
$L__BB3_2:
	bar.sync 	0;
	ld.shared.u32 	%r15, [_ZZ21parallel_scan_inplacePiS_E13real_block_id];
	mov.u32 	%r16, %ntid.x;
	mad.lo.s32 	%r2, %r15, %r16, %r1;
	setp.gt.u32 	%p2, %r2, 99999;
	@%p2 bra 	$L__BB3_22;
	and.b32  	%r3, %r1, 31;
	cvta.to.global.u64 	%rd5, %rd3;
	mul.wide.u32 	%rd6, %r2, 4;
	add.s64 	%rd2, %rd5, %rd6;
	ld.global.u32 	%r17, [%rd2];
	shfl.sync.up.b32	%r18|%p3, %r17, 1, 0, -1;
	setp.eq.s32 	%p4, %r3, 0;
	selp.b32 	%r19, 0, %r18, %p4;
	add.s32 	%r20, %r19, %r17;
	shfl.sync.up.b32	%r21|%p5, %r20, 2, 0, -1;
	setp.lt.u32 	%p6, %r3, 2;
	selp.b32 	%r22, 0, %r21, %p6;
	add.s32 	%r23, %r22, %r20;
	shfl.sync.up.b32	%r24|%p7, %r23, 4, 0, -1;
	setp.lt.u32 	%p8, %r3, 4;
	selp.b32 	%r25, 0, %r24, %p8;
	add.s32 	%r26, %r25, %r23;
	shfl.sync.up.b32	%r27|%p9, %r26, 8, 0, -1;
	setp.lt.u32 	%p10, %r3, 8;
	selp.b32 	%r28, 0, %r27, %p10;
	add.s32 	%r29, %r28, %r26;
	shfl.sync.up.b32	%r30|%p11, %r29, 16, 0, -1;
	setp.lt.u32 	%p12, %r3, 16;
	selp.b32 	%r31, 0, %r30, %p12;
	add.s32 	%r56, %r31, %r29;
	bar.sync 	0;
	setp.ne.s32 	%p13, %r3, 31;
	shr.u32 	%r32, %r1, 3;
	and.b32  	%r33, %r32, 124;
	mov.u32 	%r34, _ZZ21parallel_scan_inplacePiS_E8warp_sum;
	add.s32 	%r5, %r34, %r33;
	@%p13 bra 	$L__BB3_5;
	st.shared.u32 	[%r5], %r56;
$L__BB3_5:
	bar.sync 	0;
	setp.gt.u32 	%p14, %r1, 31;
	@%p14 bra 	$L__BB3_10;
	setp.gt.u32 	%p15, %r1, 3;
	shl.b32 	%r36, %r1, 2;
	add.s32 	%r6, %r34, %r36;
	mov.b32 	%r55, 0;
	@%p15 bra 	$L__BB3_8;
	ld.shared.u32 	%r55, [%r6];
$L__BB3_8:
	setp.gt.u32 	%p16, %r1, 3;
	setp.lt.u32 	%p17, %r3, 2;
	setp.eq.s32 	%p18, %r3, 0;
	shfl.sync.up.b32	%r38|%p19, %r55, 1, 0, -1;
	selp.b32 	%r39, 0, %r38, %p18;
	add.s32 	%r40, %r39, %r55;
	shfl.sync.up.b32	%r41|%p20, %r40, 2, 0, -1;
	selp.b32 	%r42, 0, %r41, %p17;
	add.s32 	%r9, %r42, %r40;
	@%p16 bra 	$L__BB3_10;
	st.shared.u32 	[%r6], %r9;
$L__BB3_10:
	bar.sync 	0;
	setp.lt.u32 	%p21, %r1, 32;
	@%p21 bra 	$L__BB3_12;
	ld.shared.u32 	%r43, [%r5+-4];
	add.s32 	%r56, %r43, %r56;
$L__BB3_12:
	st.global.u32 	[%rd2], %r56;
	setp.ne.s32 	%p22, %r1, 127;
	@%p22 bra 	$L__BB3_14;
	ld.shared.u32 	%r44, [_ZZ21parallel_scan_inplacePiS_E13real_block_id];
	mul.wide.s32 	%rd7, %r44, 4;
	add.s64 	%rd8, %rd1, %rd7;
	st.global.u32 	[%rd8+4], %r56;
$L__BB3_14:
	setp.ne.s32 	%p23, %r1, 0;
	bar.sync 	0;
	@%p23 bra 	$L__BB3_21;
	ld.shared.u32 	%r12, [_ZZ21parallel_scan_inplacePiS_E13real_block_id];
$L__BB3_16:
	atom.global.or.b32 	%r45, [block_counter_1], 0;
	setp.ne.s32 	%p24, %r45, %r12;
	@%p24 bra 	$L__BB3_16;
	membar.gl;
	ld.shared.u32 	%r13, [_ZZ21parallel_scan_inplacePiS_E13real_block_id];
	setp.ne.s32 	%p25, %r13, 0;
	@%p25 bra 	$L__BB3_19;
	mov.b32 	%r49, 0;
	st.global.u32 	[%rd1], %r49;
	bra.uni 	$L__BB3_20;
$L__BB3_19:
	mul.wide.s32 	%rd9, %r13, 4;
	add.s64 	%rd10, %rd1, %rd9;
	ld.global.u32 	%r46, [%rd10+-4];
	ld.global.u32 	%r47, [%rd10];
	add.s32 	%r48, %r47, %r46;
	st.global.u32 	[%rd10], %r48;
$L__BB3_20:
	membar.gl;
	atom.global.add.u32 	%r50, [block_counter_1], 1;
$L__BB3_21:
	bar.sync 	0;
	ld.shared.u32 	%r51, [_ZZ21parallel_scan_inplacePiS_E13real_block_id];
	mul.wide.s32 	%rd11, %r51, 4;
	add.s64 	%rd12, %rd1, %rd11;
	ld.global.u32 	%r52, [%rd12];
	ld.global.u32 	%r53, [%rd2];
	add.s32 	%r54, %r53, %r52;
	st.global.u32 	[%rd2], %r54;
$L__BB3_22:
	ret;

}


// ===== COMPILED SASS (sm_100) =====

	.target	sm_100

	.elftype	@"ET_EXEC"


//--------------------- .note.nv.tkinfo           --------------------------
	.section	.note.nv.tkinfo,"",@"SHT_NOTE"
	.sectionflags	@"SHF_NOTE_NV_TKINFO"
	.tkinfo
        /*0018*/ 	.word	0x00000002
        /*0030*/ 	.string	""
        /*0030*/ 	.string	"ptxas"
        /*0030*/ 	.string	"Cuda compilation tools, release 13.0, V13.0.88"
        /*0030*/ 	.string	"Build cuda_13.0.r13.0/compiler.36424714_0"
        /*0030*/ 	.string	"-arch sm_100 -m 64 "



//--------------------- .note.nv.cuinfo           --------------------------
	.section	.note.nv.cuinfo,"",@"SHT_NOTE"
	.sectionflags	@"SHF_NOTE_NV_CUINFO"
        /*0018*/ 	.short	0x0002
        /*001a*/ 	.short	0x0064
        /*001c*/ 	.short	0x0082
	.zero		2


//--------------------- .nv.info                  --------------------------
	.section	.nv.info,"",@"SHT_CUDA_INFO"
	.align	4


	//----- nvinfo : EIATTR_REGCOUNT
	.align		4
        /*0000*/ 	.byte	0x04, 0x2f
        /*0002*/ 	.short	(.L_7 - .L_6)
	.align		4
.L_6:
        /*0004*/ 	.word	index@(_Z4initPi)
        /*0008*/ 	.word	0x00000008


	//----- nvinfo : EIATTR_FRAME_SIZE
	.align		4
.L_7:
        /*000c*/ 	.byte	0x04, 0x11
        /*000e*/ 	.short	(.L_9 - .L_8)
	.align		4
.L_8:
        /*0010*/ 	.word	index@(_Z4initPi)
        /*0014*/ 	.word	0x00000000


	//----- nvinfo : EIATTR_REGCOUNT
	.align		4
.L_9:
        /*0018*/ 	.byte	0x04, 0x2f
        /*001a*/ 	.short	(.L_11 - .L_10)
	.align		4
.L_10:
        /*001c*/ 	.word	index@(_Z10naive_scanPiS_)
        /*0020*/ 	.word	0x00000016


	//----- nvinfo : EIATTR_FRAME_SIZE
	.align		4
.L_11:
        /*0024*/ 	.byte	0x04, 0x11
        /*0026*/ 	.short	(.L_13 - .L_12)
	.align		4
.L_12:
        /*0028*/ 	.word	index@(_Z10naive_scanPiS_)
        /*002c*/ 	.word	0x00000000


	//----- nvinfo : EIATTR_REGCOUNT
	.align		4
.L_13:
        /*0030*/ 	.byte	0x04, 0x2f
        /*0032*/ 	.short	(.L_15 - .L_14)
	.align		4
.L_14:
        /*0034*/ 	.word	index@(_Z19check_and_print_resPiS_)
        /*0038*/ 	.word	0x0000001a


	//----- nvinfo : EIATTR_FRAME_SIZE
	.align		4
.L_15:
        /*003c*/ 	.byte	0x04, 0x11
        /*003e*/ 	.short	(.L_17 - .L_16)
	.align		4
.L_16:
        /*0040*/ 	.word	index@(_Z19check_and_print_resPiS_)
        /*0044*/ 	.word	0x00000000


	//----- nvinfo : EIATTR_REGCOUNT
	.align		4
.L_17:
        /*0048*/ 	.byte	0x04, 0x2f
        /*004a*/ 	.short	(.L_19 - .L_18)
	.align		4
.L_18:
        /*004c*/ 	.word	index@(_Z21parallel_scan_inplacePiS_)
        /*0050*/ 	.word	0x00000010


	//----- nvinfo : EIATTR_FRAME_SIZE
	.align		4
.L_19:
        /*0054*/ 	.byte	0x04, 0x11
        /*0056*/ 	.short	(.L_21 - .L_20)
	.align		4
.L_20:
        /*0058*/ 	.word	index@(_Z21parallel_scan_inplacePiS_)
        /*005c*/ 	.word	0x00000000


	//----- nvinfo : EIATTR_MIN_STACK_SIZE
	.align		4
.L_21:
        /*0060*/ 	.byte	0x04, 0x12
        /*0062*/ 	.short	(.L_23 - .L_22)
	.align		4
.L_22:
        /*0064*/ 	.word	index@(_Z21parallel_scan_inplacePiS_)
        /*0068*/ 	.word	0x00000000


	//----- nvinfo : EIATTR_MIN_STACK_SIZE
	.align		4
.L_23:
        /*006c*/ 	.byte	0x04, 0x12
        /*006e*/ 	.short	(.L_25 - .L_24)
	.align		4
.L_24:
        /*0070*/ 	.word	index@(_Z19check_and_print_resPiS_)
        /*0074*/ 	.word	0x00000000


	//----- nvinfo : EIATTR_MIN_STACK_SIZE
	.align		4
.L_25:
        /*0078*/ 	.byte	0x04, 0x12
        /*007a*/ 	.short	(.L_27 - .L_26)
	.align		4
.L_26:
        /*007c*/ 	.word	index@(_Z10naive_scanPiS_)
        /*0080*/ 	.word	0x00000000


	//----- nvinfo : EIATTR_MIN_STACK_SIZE
	.align		4
.L_27:
        /*0084*/ 	.byte	0x04, 0x12
        /*0086*/ 	.short	(.L_29 - .L_28)
	.align		4
.L_28:
        /*0088*/ 	.word	index@(_Z4initPi)
        /*008c*/ 	.word	0x00000000
.L_29:


//--------------------- .nv.compat                --------------------------
	.section	.nv.compat,"",@"SHT_CUDA_COMPAT_INFO"
	.align	4
        /*0000*/ 	.byte	0x02, 0x09, 0x00, 0x00, 0x02, 0x02, 0x01, 0x00, 0x02, 0x05, 0x05, 0x00, 0x03, 0x07, 0x01, 0x01
        /*0010*/ 	.byte	0x02, 0x03, 0x00, 0x00, 0x02, 0x06, 0x01, 0x00, 0x04, 0x0b, 0x08, 0x00, 0x09, 0x00, 0x00, 0x00
        /*0020*/ 	.byte	0x00, 0x00, 0x00, 0x00


//--------------------- .nv.info._Z21parallel_scan_inplacePiS_ --------------------------
	.section	.nv.info._Z21parallel_scan_inplacePiS_,"",@"SHT_CUDA_INFO"
	.sectionflags	@""
	.align	4


	//----- nvinfo : EIATTR_CUDA_API_VERSION
	.align		4
        /*0000*/ 	.byte	0x04, 0x37
        /*0002*/ 	.short	(.L_31 - .L_30)
.L_30:
        /*0004*/ 	.word	0x00000082


	//----- nvinfo : EIATTR_KPARAM_INFO
	.align		4
.L_31:
        /*0008*/ 	.byte	0x04, 0x17
        /*000a*/ 	.short	(.L_33 - .L_32)
.L_32:
        /*000c*/ 	.word	0x00000000
        /*0010*/ 	.short	0x0001
        /*0012*/ 	.short	0x0008
        /*0014*/ 	.byte	0x00, 0xf5, 0x21, 0x00


	//----- nvinfo : EIATTR_KPARAM_INFO
	.align		4
.L_33:
        /*0018*/ 	.byte	0x04, 0x17
        /*001a*/ 	.short	(.L_35 - .L_34)
.L_34:
        /*001c*/ 	.word	0x00000000
        /*0020*/ 	.short	0x0000
        /*0022*/ 	.short	0x0000
        /*0024*/ 	.byte	0x00, 0xf5, 0x21, 0x00


	//----- nvinfo : EIATTR_SPARSE_MMA_MASK
	.align		4
.L_35:
        /*0028*/ 	.byte	0x03, 0x50
        /*002a*/ 	.short	0x0000


	//----- nvinfo : EIATTR_MAXREG_COUNT
	.align		4
        /*002c*/ 	.byte	0x03, 0x1b
        /*002e*/ 	.short	0x00ff


	//----- nvinfo : EIATTR_NUM_BARRIERS
	.align		4
        /*0030*/ 	.byte	0x02, 0x4c
        /*0032*/ 	.byte	0x01
	.zero		1


	//----- nvinfo : EIATTR_MERCURY_ISA_VERSION
	.align		4
        /*0034*/ 	.byte	0x03, 0x5f
        /*0036*/ 	.short	0x0101


	//----- nvinfo : EIATTR_COOP_GROUP_MASK_REGIDS
	.align		4
        /*0038*/ 	.byte	0x04, 0x29
        /*003a*/ 	.short	(.L_37 - .L_36)


	//   ....[0]....
.L_36:
        /*003c*/ 	.word	0xffffffff


	//   ....[1]....
        /*0040*/ 	.word	0xffffffff


	//   ....[2]....
        /*0044*/ 	.word	0xffffffff


	//   ....[3]....
        /*0048*/ 	.word	0xffffffff


	//   ....[4]....
        /*004c*/ 	.word	0xffffffff


	//   ....[5]....
        /*0050*/ 	.word	0xffffffff


	//   ....[6]....
        /*0054*/ 	.word	0xffffffff


	//   ....[7]....
        /*0058*/ 	.word	0x0500000a


	//   ....[8]....
        /*005c*/ 	.word	0x0500000a


	//----- nvinfo : EIATTR_COOP_GROUP_INSTR_OFFSETS
	.align		4
.L_37:
        /*0060*/ 	.byte	0x04, 0x28
        /*0062*/ 	.short	(.L_39 - .L_38)


	//   ....[0]....
.L_38:
        /*0064*/ 	.word	0x00000210


	//   ....[1]....
        /*0068*/ 	.word	0x00000250


	//   ....[2]....
        /*006c*/ 	.word	0x00000280


	//   ....[3]....
        /*0070*/ 	.word	0x000002c0


	//   ....[4]....
        /*0074*/ 	.word	0x00000300


	//   ....[5]....
        /*0078*/ 	.word	0x000003f0


	//   ....[6]....
        /*007c*/ 	.word	0x00000420


	//   ....[7]....
        /*0080*/ 	.word	0x000007e0


	//   ....[8]....
        /*0084*/ 	.word	0x00000850


	//----- nvinfo : EIATTR_VRC_CTA_INIT_COUNT
	.align		4
.L_39:
        /*0088*/ 	.byte	0x02, 0x4a
	.zero		1
	.zero		1


	//----- nvinfo : EIATTR_EXIT_INSTR_OFFSETS
	.align		4
        /*008c*/ 	.byte	0x04, 0x1c
        /*008e*/ 	.short	(.L_41 - .L_40)


	//   ....[0]....
.L_40:
        /*0090*/ 	.word	0x00000160


	//   ....[1]....
        /*0094*/ 	.word	0x00000790


	//----- nvinfo : EIATTR_CRS_STACK_SIZE
	.align		4
.L_41:
        /*0098*/ 	.byte	0x04, 0x1e
        /*009a*/ 	.short	(.L_43 - .L_42)
.L_42:
        /*009c*/ 	.word	0x00000000


	//----- nvinfo : EIATTR_CBANK_PARAM_SIZE
	.align		4
.L_43:
        /*00a0*/ 	.byte	0x03, 0x19
        /*00a2*/ 	.short	0x0010


	//----- nvinfo : EIATTR_PARAM_CBANK
	.align		4
        /*00a4*/ 	.byte	0x04, 0x0a
        /*00a6*/ 	.short	(.L_45 - .L_44)
	.align		4
.L_44:
        /*00a8*/ 	.word	index@(.nv.constant0._Z21parallel_scan_inplacePiS_)
        /*00ac*/ 	.short	0x0380
        /*00ae*/ 	.short	0x0010


	//----- nvinfo : EIATTR_SW_WAR
	.align		4
.L_45:
        /*00b0*/ 	.byte	0x04, 0x36
        /*00b2*/ 	.short	(.L_47 - .L_46)
.L_46:
        /*00b4*/ 	.word	0x00000008
.L_47:


//--------------------- .nv.info._Z19check_and_print_resPiS_ --------------------------
	.section	.nv.info._Z19check_and_print_resPiS_,"",@"SHT_CUDA_INFO"
	.sectionflags	@""
	.align	4


	//----- nvinfo : EIATTR_CUDA_API_VERSION
	.align		4
        /*0000*/ 	.byte	0x04, 0x37
        /*0002*/ 	.short	(.L_49 - .L_48)
.L_48:
        /*0004*/ 	.word	0x00000082


	//----- nvinfo : EIATTR_KPARAM_INFO
	.align		4
.L_49:
        /*0008*/ 	.byte	0x04, 0x17
        /*000a*/ 	.short	(.L_51 - .L_50)
.L_50:
        /*000c*/ 	.word	0x00000000
        /*0010*/ 	.short	0x0001
        /*0012*/ 	.short	0x0008
        /*0014*/ 	.byte	0x00, 0xf5, 0x21, 0x00


	//----- nvinfo : EIATTR_KPARAM_INFO
	.align		4
.L_51:
        /*0018*/ 	.byte	0x04, 0x17
        /*001a*/ 	.short	(.L_53 - .L_52)
.L_52:
        /*001c*/ 	.word	0x00000000
        /*0020*/ 	.short	0x0000
        /*0022*/ 	.short	0x0000
        /*0024*/ 	.byte	0x00, 0xf5, 0x21, 0x00


	//----- nvinfo : EIATTR_SPARSE_MMA_MASK
	.align		4
.L_53:
        /*0028*/ 	.byte	0x03, 0x50
        /*002a*/ 	.short	0x0000


	//----- nvinfo : EIATTR_MAXREG_COUNT
	.align		4
        /*002c*/ 	.byte	0x03, 0x1b
        /*002e*/ 	.short	0x00ff


	//----- nvinfo : EIATTR_EXTERNS
	.align		4
        /*0030*/ 	.byte	0x04, 0x0f
        /*0032*/ 	.short	(.L_55 - .L_54)


	//   ....[0]....
	.align		4
.L_54:
        /*0034*/ 	.word	index@(__assertfail)


	//----- nvinfo : EIATTR_MERCURY_ISA_VERSION
	.align		4
.L_55:
        /*0038*/ 	.byte	0x03, 0x5f
        /*003a*/ 	.short	0x0101


	//----- nvinfo : EIATTR_VRC_CTA_INIT_COUNT
	.align		4
        /*003c*/ 	.byte	0x02, 0x4a
	.zero		1
	.zero		1


	//----- nvinfo : EIATTR_SYSCALL_OFFSETS
	.align		4
        /*0040*/ 	.byte	0x04, 0x46
        /*0042*/ 	.short	(.L_57 - .L_56)


	//   ....[0]....
.L_56:
        /*0044*/ 	.word	0x00000230


	//   ....[1]....
        /*0048*/ 	.word	0x00000390


	//   ....[2]....
        /*004c*/ 	.word	0x000004f0


	//   ....[3]....
        /*0050*/ 	.word	0x00000650


	//   ....[4]....
        /*0054*/ 	.word	0x000007b0


	//   ....[5]....
        /*0058*/ 	.word	0x00000910


	//   ....[6]....
        /*005c*/ 	.word	0x00000a70


	//   ....[7]....
        /*0060*/ 	.word	0x00000bd0


	//----- nvinfo : EIATTR_EXIT_INSTR_OFFSETS
	.align		4
.L_57:
        /*0064*/ 	.byte	0x04, 0x1c
        /*0066*/ 	.short	(.L_59 - .L_58)


	//   ....[0]....
.L_58:
        /*0068*/ 	.word	0x00000c50


	//----- nvinfo : EIATTR_CRS_STACK_SIZE
	.align		4
.L_59:
        /*006c*/ 	.byte	0x04, 0x1e
        /*006e*/ 	.short	(.L_61 - .L_60)
.L_60:
        /*0070*/ 	.word	0x00000000


	//----- nvinfo : EIATTR_CBANK_PARAM_SIZE
	.align		4
.L_61:
        /*0074*/ 	.byte	0x03, 0x19
        /*0076*/ 	.short	0x0010


	//----- nvinfo : EIATTR_PARAM_CBANK
	.align		4
        /*0078*/ 	.byte	0x04, 0x0a
        /*007a*/ 	.short	(.L_63 - .L_62)
	.align		4
.L_62:
        /*007c*/ 	.word	index@(.nv.constant0._Z19check_and_print_resPiS_)
        /*0080*/ 	.short	0x0380
        /*0082*/ 	.short	0x0010


	//----- nvinfo : EIATTR_SW_WAR
	.align		4
.L_63:
        /*0084*/ 	.byte	0x04, 0x36
        /*0086*/ 	.short	(.L_65 - .L_64)
.L_64:
        /*0088*/ 	.word	0x00000008
.L_65:


//--------------------- .nv.info._Z10naive_scanPiS_ --------------------------
	.section	.nv.info._Z10naive_scanPiS_,"",@"SHT_CUDA_INFO"
	.sectionflags	@""
	.align	4


	//----- nvinfo : EIATTR_CUDA_API_VERSION
	.align		4
        /*0000*/ 	.byte	0x04, 0x37
        /*0002*/ 	.short	(.L_67 - .L_66)
.L_66:
        /*0004*/ 	.word	0x00000082


	//----- nvinfo : EIATTR_KPARAM_INFO
	.align		4
.L_67:
        /*0008*/ 	.byte	0x04, 0x17
        /*000a*/ 	.short	(.L_69 - .L_68)
.L_68:
        /*000c*/ 	.word	0x00000000
        /*0010*/ 	.short	0x0001
        /*0012*/ 	.short	0x0008
        /*0014*/ 	.byte	0x00, 0xf5, 0x21, 0x00


	//----- nvinfo : EIATTR_KPARAM_INFO
	.align		4
.L_69:
        /*0018*/ 	.byte	0x04, 0x17
        /*001a*/ 	.short	(.L_71 - .L_70)
.L_70:
        /*001c*/ 	.word	0x00000000
        /*0020*/ 	.short	0x0000
        /*0022*/ 	.short	0x0000
        /*0024*/ 	.byte	0x00, 0xf5, 0x21, 0x00


	//----- nvinfo : EIATTR_SPARSE_MMA_MASK
	.align		4
.L_71:
        /*0028*/ 	.byte	0x03, 0x50
        /*002a*/ 	.short	0x0000


	//----- nvinfo : EIATTR_MAXREG_COUNT
	.align		4
        /*002c*/ 	.byte	0x03, 0x1b
        /*002e*/ 	.short	0x00ff


	//----- nvinfo : EIATTR_MERCURY_ISA_VERSION
	.align		4
        /*0030*/ 	.byte	0x03, 0x5f
        /*0032*/ 	.short	0x0101


	//----- nvinfo : EIATTR_VRC_CTA_INIT_COUNT
	.align		4
        /*0034*/ 	.byte	0x02, 0x4a
	.zero		1
	.zero		1


	//----- nvinfo : EIATTR_EXIT_INSTR_OFFSETS
	.align		4
        /*0038*/ 	.byte	0x04, 0x1c
        /*003a*/ 	.short	(.L_73 - .L_72)


	//   ....[0]....
.L_72:
        /*003c*/ 	.word	0x00000c20


	//----- nvinfo : EIATTR_CBANK_PARAM_SIZE
	.align		4
.L_73:
        /*0040*/ 	.byte	0x03, 0x19
        /*0042*/ 	.short	0x0010


	//----- nvinfo : EIATTR_PARAM_CBANK
	.align		4
        /*0044*/ 	.byte	0x04, 0x0a
        /*0046*/ 	.short	(.L_75 - .L_74)
	.align		4
.L_74:
        /*0048*/ 	.word	index@(.nv.constant0._Z10naive_scanPiS_)
        /*004c*/ 	.short	0x0380
        /*004e*/ 	.short	0x0010


	//----- nvinfo : EIATTR_SW_WAR
	.align		4
.L_75:
        /*0050*/ 	.byte	0x04, 0x36
        /*0052*/ 	.short	(.L_77 - .L_76)
.L_76:
        /*0054*/ 	.word	0x00000008
.L_77:


//--------------------- .nv.info._Z4initPi        --------------------------
	.section	.nv.info._Z4initPi,"",@"SHT_CUDA_INFO"
	.sectionflags	@""
	.align	4


	//----- nvinfo : EIATTR_CUDA_API_VERSION
	.align		4
        /*0000*/ 	.byte	0x04, 0x37
        /*0002*/ 	.short	(.L_79 - .L_78)
.L_78:
        /*0004*/ 	.word	0x00000082


	//----- nvinfo : EIATTR_KPARAM_INFO
	.align		4
.L_79:
        /*0008*/ 	.byte	0x04, 0x17
        /*000a*/ 	.short	(.L_81 - .L_80)
.L_80:
        /*000c*/ 	.word	0x00000000
        /*0010*/ 	.short	0x0000
        /*0012*/ 	.short	0x0000
        /*0014*/ 	.byte	0x00, 0xf5, 0x21, 0x00


	//----- nvinfo : EIATTR_SPARSE_MMA_MASK
	.align		4
.L_81:
        /*0018*/ 	.byte	0x03, 0x50
        /*001a*/ 	.short	0x0000


	//----- nvinfo : EIATTR_MAXREG_COUNT
	.align		4
        /*001c*/ 	.byte	0x03, 0x1b
        /*001e*/ 	.short	0x00ff


	//----- nvinfo : EIATTR_MERCURY_ISA_VERSION
	.align		4
        /*0020*/ 	.byte	0x03, 0x5f
        /*0022*/ 	.short	0x0101


	//----- nvinfo : EIATTR_VRC_CTA_INIT_COUNT
	.align		4
        /*0024*/ 	.byte	0x02, 0x4a
	.zero		1
	.zero		1


	//----- nvinfo : EIATTR_EXIT_INSTR_OFFSETS
	.align		4
        /*0028*/ 	.byte	0x04, 0x1c
        /*002a*/ 	.short	(.L_83 - .L_82)


	//   ....[0]....
.L_82:
        /*002c*/ 	.word	0x00000060


	//   ....[1]....
        /*0030*/ 	.word	0x000000d0


	//   ....[2]....
        /*0034*/ 	.word	0x00000120


	//----- nvinfo : EIATTR_CBANK_PARAM_SIZE
	.align		4
.L_83:
        /*0038*/ 	.byte	0x03, 0x19
        /*003a*/ 	.short	0x0008


	//----- nvinfo : EIATTR_PARAM_CBANK
	.align		4
        /*003c*/ 	.byte	0x04, 0x0a
        /*003e*/ 	.short	(.L_85 - .L_84)
	.align		4
.L_84:
        /*0040*/ 	.word	index@(.nv.constant0._Z4initPi)
        /*0044*/ 	.short	0x0380
        /*0046*/ 	.short	0x0008


	//----- nvinfo : EIATTR_SW_WAR
	.align		4
.L_85:
        /*0048*/ 	.byte	0x04, 0x36
        /*004a*/ 	.short	(.L_87 - .L_86)
.L_86:
        /*004c*/ 	.word	0x00000008
.L_87:


//--------------------- .nv.callgraph             --------------------------
	.section	.nv.callgraph,"",@"SHT_CUDA_CALLGRAPH"
	.align	4
	.sectionentsize	8
	.align		4
        /*0000*/ 	.word	0x00000000
	.align		4
        /*0004*/ 	.word	0xffffffff
	.align		4
        /*0008*/ 	.word	index@(_Z19check_and_print_resPiS_)
	.align		4
        /*000c*/ 	.word	index@(__assertfail)
	.align		4
        /*0010*/ 	.word	0x00000000
	.align		4
        /*0014*/ 	.word	0xfffffffe
	.align		4
        /*0018*/ 	.word	0x00000000
	.align		4
        /*001c*/ 	.word	0xfffffffd
	.align		4
        /*0020*/ 	.word	0x00000000
	.align		4
        /*0024*/ 	.word	0xfffffffc


//--------------------- .nv.constant4             --------------------------
	.section	.nv.constant4,"a",@progbits
	.align	8
	.align		8
.nv.constant4:
        /*0000*/ 	.dword	block_counter_0
	.align		8
        /*0008*/ 	.dword	block_counter_1
	.align		8
        /*0010*/ 	.dword	block_prefix_sum
	.align		8
        /*0018*/ 	.dword	__unnamed_1
	.align		8
        /*0020*/ 	.dword	$str
	.align		8
        /*0028*/ 	.dword	$str$1
	.align		8
        /*0030*/ 	.dword	__assertfail


//--------------------- .text._Z21parallel_scan_inplacePiS_ --------------------------
	.section	.text._Z21parallel_scan_inplacePiS_,"ax",@progbits
	.align	128
        .global         _Z21parallel_scan_inplacePiS_
        .type           _Z21parallel_scan_inplacePiS_,@function
        .size           _Z21parallel_scan_inplacePiS_,(.L_x_33 - _Z21parallel_scan_inplacePiS_)
        .other          _Z21parallel_scan_inplacePiS_,@"STO_CUDA_ENTRY STV_DEFAULT"
_Z21parallel_scan_inplacePiS_:
.text._Z21parallel_scan_inplacePiS_:
[----:B------:R-:W-:Y:S01]  /*0000*/  LDC R1, c[0x0][0x37c] ;  /* 0x0000df00ff017b82 */ /* 0x000fe20000000800 */
[----:B------:R-:W0:Y:S07]  /*0010*/  S2R R0, SR_TID.X ;  /* 0x0000000000007919 */ /* 0x000e2e0000002100 */
[----:B------:R-:W1:Y:S01]  /*0020*/  S2UR UR7, SR_CgaCtaId ;  /* 0x00000000000779c3 */ /* 0x000e620000008800 */
[----:B------:R-:W-:Y:S01]  /*0030*/  UMOV UR6, 0x400 ;  /* 0x0000040000067882 */ /* 0x000fe20000000000 */
[----:B------:R-:W2:Y:S01]  /*0040*/  LDCU.64 UR8, c[0x0][0x358] ;  /* 0x00006b00ff0877ac */ /* 0x000ea20008000a00 */
[----:B------:R-:W-:Y:S01]  /*0050*/  BSSY.RECONVERGENT B0, `(.L_x_0) ;  /* 0x000000b000007945 */ /* 0x000fe20003800200 */
[----:B-1----:R-:W-:Y:S01]  /*0060*/  ULEA UR10, UR7, UR6, 0x18 ;  /* 0x00000006070a7291 */ /* 0x002fe2000f8ec0ff */
[----:B0-----:R-:W-:-:S13]  /*0070*/  ISETP.NE.AND P0, PT, R0, RZ, PT ;  /* 0x000000ff0000720c */ /* 0x001fda0003f05270 */
[----:B--2---:R-:W-:Y:S05]  /*0080*/  @P0 BRA `(.L_x_1) ;  /* 0x00000000001c0947 */ /* 0x004fea0003800000 */
[----:B------:R-:W0:Y:S01]  /*0090*/  LDC.64 R2, c[0x4][RZ] ;  /* 0x01000000ff027b82 */ /* 0x000e220000000a00 */
[----:B------:R-:W-:-:S05]  /*00a0*/  IMAD.MOV.U32 R5, RZ, RZ, 0x1 ;  /* 0x00000001ff057424 */ /* 0x000fca00078e00ff */
[----:B0-----:R-:W2:Y:S02]  /*00b0*/  ATOMG.E.ADD.STRONG.GPU PT, R2, desc[UR8][R2.64], R5 ;  /* 0x80000005020279a8 */ /* 0x001ea400081ef108 */
[----:B------:R-:W0:Y:S01]  /*00c0*/  S2UR UR5, SR_CgaCtaId ;  /* 0x00000000000579c3 */ /* 0x000e220000008800 */
[----:B------:R-:W-:Y:S02]  /*00d0*/  UMOV UR4, 0x400 ;  /* 0x0000040000047882 */ /* 0x000fe40000000000 */
[----:B0-----:R-:W-:-:S09]  /*00e0*/  ULEA UR4, UR5, UR4, 0x18 ;  /* 0x0000000405047291 */ /* 0x001fd2000f8ec0ff */
[----:B--2---:R0:W-:Y:S03]  /*00f0*/  STS [UR4], R2 ;  /* 0x00000002ff007988 */ /* 0x0041e60008000804 */
.L_x_1:
[----:B------:R-:W-:Y:S05]  /*0100*/  BSYNC.RECONVERGENT B0 ;  /* 0x0000000000007941 */ /* 0x000fea0003800200 */
.L_x_0:
[----:B------:R-:W-:Y:S06]  /*0110*/  BAR.SYNC.DEFER_BLOCKING 0x0 ;  /* 0x0000000000007b1d */ /* 0x000fec0000010000 */
[----:B------:R-:W1:Y:S01]  /*0120*/  LDCU UR4, c[0x0][0x360] ;  /* 0x00006c00ff0477ac */ /* 0x000e620008000800 */
[----:B------:R-:W1:Y:S02]  /*0130*/  LDS R3, [UR10] ;  /* 0x0000000aff037984 */ /* 0x000e640008000800 */
[----:B-1----:R-:W-:-:S05]  /*0140*/  IMAD R5, R3, UR4, R0 ;  /* 0x0000000403057c24 */ /* 0x002fca000f8e0200 */
[----:B------:R-:W-:-:S13]  /*0150*/  ISETP.GT.U32.AND P1, PT, R5, 0x1869f, PT ;  /* 0x0001869f0500780c */ /* 0x000fda0003f24070 */
[----:B------:R-:W-:Y:S05]  /*0160*/  @P1 EXIT ;  /* 0x000000000000194d */ /* 0x000fea0003800000 */
[----:B0-----:R-:W0:Y:S02]  /*0170*/  LDC.64 R2, c[0x0][0x380] ;  /* 0x0000e000ff027b82 */ /* 0x001e240000000a00 */
[----:B0-----:R-:W-:-:S05]  /*0180*/  IMAD.WIDE.U32 R2, R5, 0x4, R2 ;  /* 0x0000000405027825 */ /* 0x001fca00078e0002 */
[----:B------:R-:W2:Y:S01]  /*0190*/  LDG.E R5, desc[UR8][R2.64] ;  /* 0x0000000802057981 */ /* 0x000ea2000c1e1900 */
[----:B------:R-:W-:Y:S01]  /*01a0*/  BAR.SYNC.DEFER_BLOCKING 0x0 ;  /* 0x0000000000007b1d */ /* 0x000fe20000010000 */
[----:B------:R-:W-:Y:S01]  /*01b0*/  LOP3.LUT P1, R4, R0, 0x1f, RZ, 0xc0, !PT ;  /* 0x0000001f00047812 */ /* 0x000fe2000782c0ff */
[----:B------:R-:W-:Y:S01]  /*01c0*/  UIADD3 UR4, UPT, UPT, UR6, 0x4, URZ ;  /* 0x0000000406047890 */ /* 0x000fe2000fffe0ff */
[----:B------:R-:W-:Y:S02]  /*01d0*/  SHF.R.U32.HI R9, RZ, 0x3, R0 ;  /* 0x00000003ff097819 */ /* 0x000fe40000011600 */
[C---:B------:R-:W-:Y:S01]  /*01e0*/  ISETP.GE.U32.AND P2, PT, R4.reuse, 0x4, PT ;  /* 0x000000040400780c */ /* 0x040fe20003f46070 */
[----:B------:R-:W-:Y:S01]  /*01f0*/  ULEA UR4, UR7, UR4, 0x18 ;  /* 0x0000000407047291 */ /* 0x000fe2000f8ec0ff */
[----:B------:R-:W-:Y:S01]  /*0200*/  ISETP.NE.AND P3, PT, R4, 0x1f, PT ;  /* 0x0000001f0400780c */ /* 0x000fe20003f65270 */
[----:B--2---:R-:W0:Y:S02]  /*0210*/  SHFL.UP PT, R6, R5, 0x1, RZ ;  /* 0x0420000005067989 */ /* 0x004e2400000e00ff */
[----:B0-----:R-:W-:-:S02]  /*0220*/  SEL R6, R6, RZ, P1 ;  /* 0x000000ff06067207 */ /* 0x001fc40000800000 */
[----:B------:R-:W-:-:S03]  /*0230*/  ISETP.GE.U32.AND P1, PT, R4, 0x2, PT ;  /* 0x000000020400780c */ /* 0x000fc60003f26070 */
[----:B------:R-:W-:-:S05]  /*0240*/  IMAD.IADD R6, R5, 0x1, R6 ;  /* 0x0000000105067824 */ /* 0x000fca00078e0206 */
[----:B------:R-:W0:Y:S02]  /*0250*/  SHFL.UP PT, R7, R6, 0x2, RZ ;  /* 0x0440000006077989 */ /* 0x000e2400000e00ff */
[----:B0-----:R-:W-:-:S05]  /*0260*/  SEL R7, R7, RZ, P1 ;  /* 0x000000ff07077207 */ /* 0x001fca0000800000 */
[----:B------:R-:W-:-:S05]  /*0270*/  IMAD.IADD R7, R6, 0x1, R7 ;  /* 0x0000000106077824 */ /* 0x000fca00078e0207 */
[----:B------:R-:W0:Y:S02]  /*0280*/  SHFL.UP PT, R8, R7, 0x4, RZ ;  /* 0x0480000007087989 */ /* 0x000e2400000e00ff */
[----:B0-----:R-:W-:Y:S02]  /*0290*/  SEL R8, R8, RZ, P2 ;  /* 0x000000ff08087207 */ /* 0x001fe40001000000 */
[----:B------:R-:W-:-:S03]  /*02a0*/  ISETP.GE.U32.AND P2, PT, R4, 0x8, PT ;  /* 0x000000080400780c */ /* 0x000fc60003f46070 */
[----:B------:R-:W-:-:S05]  /*02b0*/  IMAD.IADD R8, R7, 0x1, R8 ;  /* 0x0000000107087824 */ /* 0x000fca00078e0208 */
[----:B------:R-:W0:Y:S02]  /*02c0*/  SHFL.UP PT, R5, R8, 0x8, RZ ;  /* 0x0500000008057989 */ /* 0x000e2400000e00ff */
[----:B0-----:R-:W-:Y:S02]  /*02d0*/  SEL R5, R5, RZ, P2 ;  /* 0x000000ff05057207 */ /* 0x001fe40001000000 */
[----:B------:R-:W-:-:S03]  /*02e0*/  ISETP.GE.U32.AND P2, PT, R4, 0x10, PT ;  /* 0x000000100400780c */ /* 0x000fc60003f46070 */
[----:B------:R-:W-:-:S05]  /*02f0*/  IMAD.IADD R5, R8, 0x1, R5 ;  /* 0x0000000108057824 */ /* 0x000fca00078e0205 */
[----:B------:R-:W0:Y:S02]  /*0300*/  SHFL.UP PT, R6, R5, 0x10, RZ ;  /* 0x0600000005067989 */ /* 0x000e2400000e00ff */
[----:B0-----:R-:W-:Y:S02]  /*0310*/  SEL R6, R6, RZ, P2 ;  /* 0x000000ff06067207 */ /* 0x001fe40001000000 */
[----:B------:R-:W-:-:S03]  /*0320*/  ISETP.GT.U32.AND P2, PT, R0, 0x1f, PT ;  /* 0x0000001f0000780c */ /* 0x000fc60003f44070 */
[----:B------:R-:W-:Y:S01]  /*0330*/  IMAD.IADD R7, R5, 0x1, R6 ;  /* 0x0000000105077824 */ /* 0x000fe200078e0206 */
[----:B------:R-:W-:-:S05]  /*0340*/  LOP3.LUT R6, R9, 0x7c, RZ, 0xc0, !PT ;  /* 0x0000007c09067812 */ /* 0x000fca00078ec0ff */
[----:B------:R0:W-:Y:S01]  /*0350*/  @!P3 STS [R6+UR4], R7 ;  /* 0x000000070600b988 */ /* 0x0001e20008000804 */
[----:B------:R-:W-:Y:S06]  /*0360*/  BAR.SYNC.DEFER_BLOCKING 0x0 ;  /* 0x0000000000007b1d */ /* 0x000fec0000010000 */
[----:B------:R-:W-:Y:S05]  /*0370*/  @P2 BRA `(.L_x_2) ;  /* 0x0000000000382947 */ /* 0x000fea0003800000 */
[C---:B------:R-:W-:Y:S01]  /*0380*/  ISETP.GT.U32.AND P2, PT, R0.reuse, 0x3, PT ;  /* 0x000000030000780c */ /* 0x040fe20003f44070 */
[----:B------:R-:W-:Y:S01]  /*0390*/  IMAD.MOV.U32 R8, RZ, RZ, RZ ;  /* 0x000000ffff087224 */ /* 0x000fe200078e00ff */
[----:B------:R-:W-:Y:S01]  /*03a0*/  LEA R5, R0, UR4, 0x2 ;  /* 0x0000000400057c11 */ /* 0x000fe2000f8e10ff */
[----:B------:R-:W-:Y:S01]  /*03b0*/  UMOV UR5, 0xffffffff ;  /* 0xffffffff00057882 */ /* 0x000fe20000000000 */
[----:B------:R-:W-:-:S09]  /*03c0*/  ISETP.NE.AND P3, PT, R4, RZ, PT ;  /* 0x000000ff0400720c */ /* 0x000fd20003f65270 */
[----:B------:R1:W2:Y:S01]  /*03d0*/  @!P2 LDS R8, [R5] ;  /* 0x000000000508a984 */ /* 0x0002a20000000800 */
[----:B------:R-:W-:Y:S05]  /*03e0*/  BRA.DIV UR5, `(.L_x_3) ;  /* 0x0000000205ec7947 */ /* 0x000fea000b800000 */
[----:B--2---:R-:W2:Y:S02]  /*03f0*/  SHFL.UP PT, R4, R8, 0x1, RZ ;  /* 0x0420000008047989 */ /* 0x004ea400000e00ff */
[----:B--2---:R-:W-:-:S05]  /*0400*/  SEL R9, R4, RZ, P3 ;  /* 0x000000ff04097207 */ /* 0x004fca0001800000 */
[----:B------:R-:W-:-:S05]  /*0410*/  IMAD.IADD R9, R9, 0x1, R8 ;  /* 0x0000000109097824 */ /* 0x000fca00078e0208 */
[----:B------:R2:W3:Y:S02]  /*0420*/  SHFL.UP PT, R4, R9, 0x2, RZ ;  /* 0x0440000009047989 */ /* 0x0004e400000e00ff */
.L_x_10:
[----:B---3--:R-:W-:-:S05]  /*0430*/  SEL R4, R4, RZ, P1 ;  /* 0x000000ff04047207 */ /* 0x008fca0000800000 */
[----:B------:R-:W-:-:S05]  /*0440*/  IMAD.IADD R4, R9, 0x1, R4 ;  /* 0x0000000109047824 */ /* 0x000fca00078e0204 */
[----:B------:R3:W-:Y:S02]  /*0450*/  @!P2 STS [R5], R4 ;  /* 0x000000040500a388 */ /* 0x0007e40000000800 */
.L_x_2:
[----:B------:R-:W-:Y:S05]  /*0460*/  WARPSYNC.ALL ;  /* 0x0000000000007948 */ /* 0x000fea0003800000 */
[----:B------:R-:W-:Y:S01]  /*0470*/  BAR.SYNC.DEFER_BLOCKING 0x0 ;  /* 0x0000000000007b1d */ /* 0x000fe20000010000 */
[C---:B------:R-:W-:Y:S02]  /*0480*/  ISETP.GE.U32.AND P1, PT, R0.reuse, 0x20, PT ;  /* 0x000000200000780c */ /* 0x040fe40003f26070 */
[----:B------:R-:W-:-:S13]  /*0490*/  ISETP.NE.AND P2, PT, R0, 0x7f, PT ;  /* 0x0000007f0000780c */ /* 0x000fda0003f45270 */
[----:B-1-3--:R-:W1:Y:S01]  /*04a0*/  @!P2 LDC.64 R4, c[0x0][0x388] ;  /* 0x0000e200ff04ab82 */ /* 0x00ae620000000a00 */
[----:B0-----:R-:W0:Y:S04]  /*04b0*/  @P1 LDS R6, [R6+UR4+-0x4] ;  /* 0xfffffc0406061984 */ /* 0x001e280008000800 */
[----:B--2---:R-:W1:Y:S01]  /*04c0*/  @!P2 LDS R9, [UR10] ;  /* 0x0000000aff09a984 */ /* 0x004e620008000800 */
[----:B0-----:R-:W-:Y:S02]  /*04d0*/  @P1 IMAD.IADD R7, R7, 0x1, R6 ;  /* 0x0000000107071824 */ /* 0x001fe400078e0206 */
[----:B-1----:R-:W-:-:S03]  /*04e0*/  @!P2 IMAD.WIDE R4, R9, 0x4, R4 ;  /* 0x000000040904a825 */ /* 0x002fc600078e0204 */
[----:B------:R0:W-:Y:S04]  /*04f0*/  STG.E desc[UR8][R2.64], R7 ;  /* 0x0000000702007986 */ /* 0x0001e8000c101908 */
[----:B------:R0:W-:Y:S01]  /*0500*/  @!P2 STG.E desc[UR8][R4.64+0x4], R7 ;  /* 0x000004070400a986 */ /* 0x0001e2000c101908 */
[----:B------:R-:W-:Y:S06]  /*0510*/  BAR.SYNC.DEFER_BLOCKING 0x0 ;  /* 0x0000000000007b1d */ /* 0x000fec0000010000 */
[----:B------:R-:W-:Y:S05]  /*0520*/  @P0 BRA `(.L_x_4) ;  /* 0x0000000000740947 */ /* 0x000fea0003800000 */
[----:B------:R-:W1:Y:S01]  /*0530*/  LDS R0, [UR10] ;  /* 0x0000000aff007984 */ /* 0x000e620008000800 */
[----:B0-----:R-:W0:Y:S01]  /*0540*/  LDC.64 R4, c[0x4][0x8] ;  /* 0x01000200ff047b82 */ /* 0x001e220000000a00 */
[----:B------:R-:W-:Y:S01]  /*0550*/  BSSY B0, `(.L_x_5) ;  /* 0x0000005000007945 */ /* 0x000fe20003800000 */
.L_x_6:
[----:B------:R-:W-:Y:S05]  /*0560*/  YIELD ;  /* 0x0000000000007946 */ /* 0x000fea0003800000 */
[----:B0-----:R-:W1:Y:S02]  /*0570*/  ATOMG.E.OR.STRONG.GPU PT, R7, desc[UR8][R4.64], RZ ;  /* 0x800000ff040779a8 */ /* 0x001e64000b1ef108 */
[----:B-1----:R-:W-:-:S13]  /*0580*/  ISETP.NE.AND P0, PT, R7, R0, PT ;  /* 0x000000000700720c */ /* 0x002fda0003f05270 */
[----:B------:R-:W-:Y:S05]  /*0590*/  @P0 BRA `(.L_x_6) ;  /* 0xfffffffc00f00947 */ /* 0x000fea000383ffff */
[----:B------:R-:W-:Y:S05]  /*05a0*/  BSYNC B0 ;  /* 0x0000000000007941 */ /* 0x000fea0003800000 */
.L_x_5:
[----:B------:R-:W-:Y:S06]  /*05b0*/  MEMBAR.SC.GPU ;  /* 0x0000000000007992 */ /* 0x000fec0000002000 */
[----:B------:R-:W-:-:S00]  /*05c0*/  ERRBAR ;  /* 0x00000000000079ab */ /* 0x000fc00000000000 */
[----:B------:R-:W-:Y:S06]  /*05d0*/  CGAERRBAR ;  /* 0x00000000000075ab */ /* 0x000fec0000000000 */
[----:B------:R-:W-:Y:S04]  /*05e0*/  CCTL.IVALL ;  /* 0x00000000ff00798f */ /* 0x000fe80002000000 */
[----:B------:R-:W0:Y:S01]  /*05f0*/  LDS R9, [UR10] ;  /* 0x0000000aff097984 */ /* 0x000e220008000800 */
[----:B------:R-:W-:Y:S01]  /*0600*/  IMAD.MOV.U32 R11, RZ, RZ, 0x1 ;  /* 0x00000001ff0b7424 */ /* 0x000fe200078e00ff */
[----:B0-----:R-:W-:-:S13]  /*0610*/  ISETP.NE.AND P0, PT, R9, RZ, PT ;  /* 0x000000ff0900720c */ /* 0x001fda0003f05270 */
[----:B------:R-:W0:Y:S02]  /*0620*/  @!P0 LDC.64 R6, c[0x0][0x388] ;  /* 0x0000e200ff068b82 */ /* 0x000e240000000a00 */
[----:B0-----:R0:W-:Y:S01]  /*0630*/  @!P0 STG.E desc[UR8][R6.64], RZ ;  /* 0x000000ff06008986 */ /* 0x0011e2000c101908 */
[----:B------:R-:W-:Y:S05]  /*0640*/  @!P0 BRA `(.L_x_7) ;  /* 0x0000000000188947 */ /* 0x000fea0003800000 */
[----:B0-----:R-:W0:Y:S02]  /*0650*/  LDC.64 R6, c[0x0][0x388] ;  /* 0x0000e200ff067b82 */ /* 0x001e240000000a00 */
[----:B0-----:R-:W-:-:S05]  /*0660*/  IMAD.WIDE R6, R9, 0x4, R6 ;  /* 0x0000000409067825 */ /* 0x001fca00078e0206 */
[----:B------:R-:W2:Y:S04]  /*0670*/  LDG.E R0, desc[UR8][R6.64+-0x4] ;  /* 0xfffffc0806007981 */ /* 0x000ea8000c1e1900 */
[----:B------:R-:W2:Y:S02]  /*0680*/  LDG.E R9, desc[UR8][R6.64] ;  /* 0x0000000806097981 */ /* 0x000ea4000c1e1900 */
[----:B--2---:R-:W-:-:S05]  /*0690*/  IMAD.IADD R9, R0, 0x1, R9 ;  /* 0x0000000100097824 */ /* 0x004fca00078e0209 */
[----:B------:R1:W-:Y:S02]  /*06a0*/  STG.E desc[UR8][R6.64], R9 ;  /* 0x0000000906007986 */ /* 0x0003e4000c101908 */
.L_x_7:
[----:B------:R-:W-:Y:S06]  /*06b0*/  MEMBAR.SC.GPU ;  /* 0x0000000000007992 */ /* 0x000fec0000002000 */
[----:B------:R-:W-:-:S00]  /*06c0*/  ERRBAR ;  /* 0x00000000000079ab */ /* 0x000fc00000000000 */
[----:B------:R-:W-:Y:S06]  /*06d0*/  CGAERRBAR ;  /* 0x00000000000075ab */ /* 0x000fec0000000000 */
[----:B------:R-:W-:Y:S04]  /*06e0*/  CCTL.IVALL ;  /* 0x00000000ff00798f */ /* 0x000fe80002000000 */
[----:B------:R2:W5:Y:S02]  /*06f0*/  ATOMG.E.ADD.STRONG.GPU PT, RZ, desc[UR8][R4.64], R11 ;  /* 0x8000000b04ff79a8 */ /* 0x00056400081ef108 */
.L_x_4:
[----:B------:R-:W-:Y:S05]  /*0700*/  WARPSYNC.ALL ;  /* 0x0000000000007948 */ /* 0x000fea0003800000 */
[----:B------:R-:W-:Y:S08]  /*0710*/  BAR.SYNC.DEFER_BLOCKING 0x0 ;  /* 0x0000000000007b1d */ /* 0x000ff00000010000 */
[----:B0-2---:R-:W0:Y:S01]  /*0720*/  LDC.64 R4, c[0x0][0x388] ;  /* 0x0000e200ff047b82 */ /* 0x005e220000000a00 */
[----:B-1----:R-:W0:Y:S02]  /*0730*/  LDS R7, [UR10] ;  /* 0x0000000aff077984 */ /* 0x002e240008000800 */
[----:B0-----:R-:W-:-:S02]  /*0740*/  IMAD.WIDE R4, R7, 0x4, R4 ;  /* 0x0000000407047825 */ /* 0x001fc400078e0204 */
[----:B------:R-:W2:Y:S04]  /*0750*/  LDG.E R7, desc[UR8][R2.64] ;  /* 0x0000000802077981 */ /* 0x000ea8000c1e1900 */
[----:B------:R-:W2:Y:S02]  /*0760*/  LDG.E R4, desc[UR8][R4.64] ;  /* 0x0000000804047981 */ /* 0x000ea4000c1e1900 */
[----:B--2---:R-:W-:-:S05]  /*0770*/  IMAD.IADD R7, R4, 0x1, R7 ;  /* 0x0000000104077824 */ /* 0x004fca00078e0207 */
[----:B------:R-:W-:Y:S01]  /*0780*/  STG.E desc[UR8][R2.64], R7 ;  /* 0x0000000702007986 */ /* 0x000fe2000c101908 */
[----:B------:R-:W-:Y:S05]  /*0790*/  EXIT ;  /* 0x000000000000794d */ /* 0x000fea0003800000 */
.L_x_3:
[----:B------:R-:W-:Y:S02]  /*07a0*/  IMAD.MOV.U32 R11, RZ, RZ, 0x1 ;  /* 0x00000001ff0b7424 */ /* 0x000fe400078e00ff */
[----:B------:R-:W-:Y:S02]  /*07b0*/  IMAD.MOV.U32 R13, RZ, RZ, RZ ;  /* 0x000000ffff0d7224 */ /* 0x000fe400078e00ff */
[----:B------:R-:W-:-:S07]  /*07c0*/  IMAD.MOV.U32 R10, RZ, RZ, -0x1 ;  /* 0xffffffffff0a7424 */ /* 0x000fce00078e00ff */
[----:B012---:R-:W-:Y:S05]  /*07d0*/  WARPSYNC.COLLECTIVE R10, `(.L_x_8) ;  /* 0x000000000a087348 */ /* 0x007fea0003c00000 */
[----:B--2---:R2:W3:Y:S02]  /*07e0*/  SHFL.UP P4, R4, R8, R11, R13 ;  /* 0x0400000b08047389 */ /* 0x0044e4000008000d */
[----:B0123--:R-:W-:Y:S05]  /*07f0*/  ENDCOLLECTIVE ;  /* 0x000000000000791b */ /* 0x00ffea0003800000 */
.L_x_8:
[----:B------:R-:W-:Y:S01]  /*0800*/  IMAD.MOV.U32 R11, RZ, RZ, 0x2 ;  /* 0x00000002ff0b7424 */ /* 0x000fe200078e00ff */
[----:B------:R-:W-:-:S05]  /*0810*/  SEL R9, R4, RZ, P3 ;  /* 0x000000ff04097207 */ /* 0x000fca0001800000 */
[----:B------:R-:W-:-:S04]  /*0820*/  IMAD.IADD R9, R9, 0x1, R8 ;  /* 0x0000000109097824 */ /* 0x000fc800078e0208 */
[----:B------:R-:W-:-:S07]  /*0830*/  IMAD.MOV.U32 R8, RZ, RZ, R9 ;  /* 0x000000ffff087224 */ /* 0x000fce00078e0009 */
[----:B------:R-:W-:Y:S05]  /*0840*/  WARPSYNC.COLLECTIVE R10, `(.L_x_9) ;  /* 0x000000000a087348 */ /* 0x000fea0003c00000 */
[----:B------:R0:W1:Y:S02]  /*0850*/  SHFL.UP P4, R4, R8, R11, R13 ;  /* 0x0400000b08047389 */ /* 0x000064000008000d */
[----:B01----:R-:W-:Y:S05]  /*0860*/  ENDCOLLECTIVE ;  /* 0x000000000000791b */ /* 0x003fea0003800000 */
.L_x_9:
[----:B------:R-:W-:Y:S05]  /*0870*/  BRA `(.L_x_10) ;  /* 0xfffffff800ec7947 */ /* 0x000fea000383ffff */
.L_x_11:
[----:B------:R-:W-:-:S00]  /*0880*/  BRA `(.L_x_11) ;  /* 0xfffffffc00fc7947 */ /* 0x000fc0000383ffff */
[----:B------:R-:W-:-:S00]  /*0890*/  NOP ;  /* 0x0000000000007918 */ /* 0x000fc00000000000 */
        /* <DEDUP_REMOVED lines=14> */
.L_x_33:


//--------------------- .text._Z19check_and_print_resPiS_ --------------------------
	.section	.text._Z19check_and_print_resPiS_,"ax",@progbits
	.align	128
        .global         _Z19check_and_print_resPiS_
        .type           _Z19check_and_print_resPiS_,@function
        .size           _Z19check_and_print_resPiS_,(.L_x_34 - _Z19check_and_print_resPiS_)
        .other          _Z19check_and_print_resPiS_,@"STO_CUDA_ENTRY STV_DEFAULT"
_Z19check_and_print_resPiS_:
.text._Z19check_and_print_resPiS_:
[----:B------:R-:W0:Y:S01]  /*0000*/  LDC R1, c[0x0][0x37c] ;  /* 0x0000df00ff017b82 */ /* 0x000e220000000800 */
[----:B------:R-:W1:Y:S01]  /*0010*/  LDCU.128 UR8, c[0x0][0x380] ;  /* 0x00007000ff0877ac */ /* 0x000e620008000c00 */
[----:B------:R-:W-:Y:S01]  /*0020*/  IMAD.MOV.U32 R22, RZ, RZ, RZ ;  /* 0x000000ffff167224 */ /* 0x000fe200078e00ff */
[----:B------:R-:W2:Y:S01]  /*0030*/  LDCU.64 UR36, c[0x0][0x358] ;  /* 0x00006b00ff2477ac */ /* 0x000ea20008000a00 */
[----:B-1----:R-:W-:Y:S02]  /*0040*/  UIADD3 UR6, UP0, UPT, UR8, 0x10, URZ ;  /* 0x0000001008067890 */ /* 0x002fe4000ff1e0ff */
[----:B------:R-:W-:Y:S02]  /*0050*/  UIADD3 UR4, UP1, UPT, UR10, 0x10, URZ ;  /* 0x000000100a047890 */ /* 0x000fe4000ff3e0ff */
[----:B------:R-:W-:Y:S02]  /*0060*/  UIADD3.X UR7, UPT, UPT, URZ, UR9, URZ, UP0, !UPT ;  /* 0x00000009ff077290 */ /* 0x000fe400087fe4ff */
[----:B------:R-:W-:Y:S01]  /*0070*/  UIADD3.X UR5, UPT, UPT, URZ, UR11, URZ, UP1, !UPT ;  /* 0x0000000bff057290 */ /* 0x000fe20008ffe4ff */
[----:B------:R-:W-:Y:S01]  /*0080*/  IMAD.U32 R18, RZ, RZ, UR6 ;  /* 0x00000006ff127e24 */ /* 0x000fe2000f8e00ff */
[----:B------:R-:W-:-:S02]  /*0090*/  MOV R16, UR4 ;  /* 0x0000000400107c02 */ /* 0x000fc40008000f00 */
[----:B------:R-:W-:Y:S02]  /*00a0*/  IMAD.U32 R19, RZ, RZ, UR7 ;  /* 0x00000007ff137e24 */ /* 0x000fe4000f8e00ff */
[----:B--2---:R-:W-:-:S07]  /*00b0*/  IMAD.U32 R17, RZ, RZ, UR5 ;  /* 0x00000005ff117e24 */ /* 0x004fce000f8e00ff */
.L_x_28:
[----:B------:R-:W2:Y:S04]  /*00c0*/  LDG.E R0, desc[UR36][R18.64+-0x10] ;  /* 0xfffff02412007981 */ /* 0x000ea8000c1e1900 */
[----:B------:R-:W2:Y:S01]  /*00d0*/  LDG.E R3, desc[UR36][R16.64+-0x10] ;  /* 0xfffff02410037981 */ /* 0x000ea2000c1e1900 */
[----:B------:R-:W-:Y:S01]  /*00e0*/  IADD3 R22, PT, PT, R22, 0x8, RZ ;  /* 0x0000000816167810 */ /* 0x000fe20007ffe0ff */
[----:B------:R-:W-:Y:S03]  /*00f0*/  BSSY.RECONVERGENT B6, `(.L_x_12) ;  /* 0x0000015000067945 */ /* 0x000fe60003800200 */
[----:B------:R-:W-:-:S04]  /*0100*/  ISETP.NE.AND P1, PT, R22, 0x186a0, PT ;  /* 0x000186a01600780c */ /* 0x000fc80003f25270 */
[----:B------:R-:W-:Y:S02]  /*0110*/  P2R R23, PR, RZ, 0x2 ;  /* 0x00000002ff177803 */ /* 0x000fe40000000000 */
[----:B--2---:R-:W-:-:S13]  /*0120*/  ISETP.NE.AND P0, PT, R0, R3, PT ;  /* 0x000000030000720c */ /* 0x004fda0003f05270 */
[----:B------:R-:W-:Y:S05]  /*0130*/  @!P0 BRA `(.L_x_13) ;  /* 0x0000000000408947 */ /* 0x000fea0003800000 */
[----:B------:R-:W-:Y:S01]  /*0140*/  MOV R2, 0x30 ;  /* 0x0000003000027802 */ /* 0x000fe20000000f00 */
[----:B------:R-:W1:Y:S01]  /*0150*/  LDCU.64 UR4, c[0x4][0x20] ;  /* 0x01000400ff0477ac */ /* 0x000e620008000a00 */
[----:B------:R-:W-:Y:S02]  /*0160*/  HFMA2 R13, -RZ, RZ, 0, 0 ;  /* 0x00000000ff0d7431 */ /* 0x000fe400000001ff */
[----:B------:R-:W-:Y:S01]  /*0170*/  IMAD.MOV.U32 R8, RZ, RZ, 0x2e ;  /* 0x0000002eff087424 */ /* 0x000fe200078e00ff */
[----:B------:R-:W2:Y:S01]  /*0180*/  LDCU.64 UR6, c[0x4][0x28] ;  /* 0x01000500ff0677ac */ /* 0x000ea20008000a00 */
[----:B------:R-:W3:Y:S01]  /*0190*/  LDC.64 R2, c[0x4][R2] ;  /* 0x0100000002027b82 */ /* 0x000ee20000000a00 */
[----:B------:R-:W-:Y:S01]  /*01a0*/  IMAD.MOV.U32 R12, RZ, RZ, 0x1 ;  /* 0x00000001ff0c7424 */ /* 0x000fe200078e00ff */
[----:B------:R-:W4:Y:S01]  /*01b0*/  LDCU.64 UR8, c[0x4][0x18] ;  /* 0x01000300ff0877ac */ /* 0x000f220008000a00 */
[----:B-1----:R-:W-:Y:S02]  /*01c0*/  IMAD.U32 R4, RZ, RZ, UR4 ;  /* 0x00000004ff047e24 */ /* 0x002fe4000f8e00ff */
[----:B------:R-:W-:Y:S01]  /*01d0*/  IMAD.U32 R5, RZ, RZ, UR5 ;  /* 0x00000005ff057e24 */ /* 0x000fe2000f8e00ff */
[----:B--2---:R-:W-:Y:S01]  /*01e0*/  MOV R6, UR6 ;  /* 0x0000000600067c02 */ /* 0x004fe20008000f00 */
[----:B------:R-:W-:-:S02]  /*01f0*/  IMAD.U32 R7, RZ, RZ, UR7 ;  /* 0x00000007ff077e24 */ /* 0x000fc4000f8e00ff */
[----:B----4-:R-:W-:Y:S01]  /*0200*/  IMAD.U32 R10, RZ, RZ, UR8 ;  /* 0x00000008ff0a7e24 */ /* 0x010fe2000f8e00ff */
[----:B------:R-:W-:-:S07]  /*0210*/  MOV R11, UR9 ;  /* 0x00000009000b7c02 */ /* 0x000fce0008000f00 */
[----:B------:R-:W-:-:S07]  /*0220*/  LEPC R20, `(.L_x_13) ;  /* 0x000000001014794e */ /* 0x000fce0000000000 */
[----:B0--3--:R-:W-:Y:S05]  /*0230*/  CALL.ABS.NOINC R2 ;  /* 0x0000000002007343 */ /* 0x009fea0003c00000 */
.L_x_13:
[----:B------:R-:W-:Y:S05]  /*0240*/  BSYNC.RECONVERGENT B6 ;  /* 0x0000000000067941 */ /* 0x000fea0003800200 */
.L_x_12:
[----:B------:R-:W2:Y:S04]  /*0250*/  LDG.E R0, desc[UR36][R18.64+-0xc] ;  /* 0xfffff42412007981 */ /* 0x000ea8000c1e1900 */
[----:B------:R-:W2:Y:S01]  /*0260*/  LDG.E R3, desc[UR36][R16.64+-0xc] ;  /* 0xfffff42410037981 */ /* 0x000ea2000c1e1900 */
[----:B------:R-:W-:Y:S01]  /*0270*/  BSSY.RECONVERGENT B6, `(.L_x_14) ;  /* 0x0000013000067945 */ /* 0x000fe20003800200 */
        /* <DEDUP_REMOVED lines=18> */
.L_x_15:
[----:B------:R-:W-:Y:S05]  /*03a0*/  BSYNC.RECONVERGENT B6 ;  /* 0x0000000000067941 */ /* 0x000fea0003800200 */
.L_x_14:
        /* <DEDUP_REMOVED lines=21> */
.L_x_17:
[----:B------:R-:W-:Y:S05]  /*0500*/  BSYNC.RECONVERGENT B6 ;  /* 0x0000000000067941 */ /* 0x000fea0003800200 */
.L_x_16:
        /* <DEDUP_REMOVED lines=21> */
.L_x_19:
[----:B------:R-:W-:Y:S05]  /*0660*/  BSYNC.RECONVERGENT B6 ;  /* 0x0000000000067941 */ /* 0x000fea0003800200 */
.L_x_18:
        /* <DEDUP_REMOVED lines=21> */
.L_x_21:
[----:B------:R-:W-:Y:S05]  /*07c0*/  BSYNC.RECONVERGENT B6 ;  /* 0x0000000000067941 */ /* 0x000fea0003800200 */
.L_x_20:
        /* <DEDUP_REMOVED lines=21> */
.L_x_23:
[----:B------:R-:W-:Y:S05]  /*0920*/  BSYNC.RECONVERGENT B6 ;  /* 0x0000000000067941 */ /* 0x000fea0003800200 */
.L_x_22:
        /* <DEDUP_REMOVED lines=21> */
.L_x_25:
[----:B------:R-:W-:Y:S05]  /*0a80*/  BSYNC.RECONVERGENT B6 ;  /* 0x0000000000067941 */ /* 0x000fea0003800200 */
.L_x_24:
        /* <DEDUP_REMOVED lines=21> */
.L_x_27:
[----:B------:R-:W-:Y:S05]  /*0be0*/  BSYNC.RECONVERGENT B6 ;  /* 0x0000000000067941 */ /* 0x000fea0003800200 */
.L_x_26:
[----:B------:R-:W-:Y:S02]  /*0bf0*/  ISETP.NE.AND P6, PT, R23, RZ, PT ;  /* 0x000000ff1700720c */ /* 0x000fe40003fc5270 */
[----:B------:R-:W-:Y:S02]  /*0c00*/  IADD3 R18, P0, PT, R18, 0x20, RZ ;  /* 0x0000002012127810 */ /* 0x000fe40007f1e0ff */
[----:B------:R-:W-:-:S03]  /*0c10*/  IADD3 R16, P1, PT, R16, 0x20, RZ ;  /* 0x0000002010107810 */ /* 0x000fc60007f3e0ff */
[----:B------:R-:W-:Y:S01]  /*0c20*/  IMAD.X R19, RZ, RZ, R19, P0 ;  /* 0x000000ffff137224 */ /* 0x000fe200000e0613 */
[----:B------:R-:W-:-:S05]  /*0c30*/  IADD3.X R17, PT, PT, RZ, R17, RZ, P1, !PT ;  /* 0x00000011ff117210 */ /* 0x000fca0000ffe4ff */
[----:B------:R-:W-:Y:S05]  /*0c40*/  @P6 BRA `(.L_x_28) ;  /* 0xfffffff4001c6947 */ /* 0x000fea000383ffff */
[----:B------:R-:W-:Y:S05]  /*0c50*/  EXIT ;  /* 0x000000000000794d */ /* 0x000fea0003800000 */
.L_x_29:
        /* <DEDUP_REMOVED lines=10> */
.L_x_34:


//--------------------- .text._Z10naive_scanPiS_  --------------------------
	.section	.text._Z10naive_scanPiS_,"ax",@progbits
	.align	128
        .global         _Z10naive_scanPiS_
        .type           _Z10naive_scanPiS_,@function
        .size           _Z10naive_scanPiS_,(.L_x_35 - _Z10naive_scanPiS_)
        .other          _Z10naive_scanPiS_,@"STO_CUDA_ENTRY STV_DEFAULT"
_Z10naive_scanPiS_:
.text._Z10naive_scanPiS_:
[----:B------:R-:W-:Y:S08]  /*0000*/  LDC R1, c[0x0][0x37c] ;  /* 0x0000df00ff017b82 */ /* 0x000ff00000000800 */
[----:B------:R-:W0:Y:S01]  /*0010*/  LDC.64 R2, c[0x0][0x380] ;  /* 0x0000e000ff027b82 */ /* 0x000e220000000a00 */
[----:B------:R-:W0:Y:S01]  /*0020*/  LDCU.64 UR12, c[0x0][0x358] ;  /* 0x00006b00ff0c77ac */ /* 0x000e220008000a00 */
[----:B------:R-:W1:Y:S01]  /*0030*/  LDCU.128 UR8, c[0x0][0x380] ;  /* 0x00007000ff0877ac */ /* 0x000e620008000c00 */
[----:B0-----:R-:W2:Y:S05]  /*0040*/  LDG.E R3, desc[UR12][R2.64] ;  /* 0x0000000c02037981 */ /* 0x001eaa000c1e1900 */
[----:B------:R-:W2:Y:S08]  /*0050*/  LDC.64 R4, c[0x0][0x388] ;  /* 0x0000e200ff047b82 */ /* 0x000eb00000000a00 */
[----:B------:R-:W0:Y:S08]  /*0060*/  LDC.64 R6, c[0x0][0x380] ;  /* 0x0000e000ff067b82 */ /* 0x000e300000000a00 */
[----:B------:R-:W3:Y:S01]  /*0070*/  LDC.64 R8, c[0x0][0x388] ;  /* 0x0000e200ff087b82 */ /* 0x000ee20000000a00 */
[----:B--2---:R-:W-:Y:S04]  /*0080*/  STG.E desc[UR12][R4.64], R3 ;  /* 0x0000000304007986 */ /* 0x004fe8000c10190c */
[----:B0-----:R-:W2:Y:S02]  /*0090*/  LDG.E R0, desc[UR12][R6.64+0x4] ;  /* 0x0000040c06007981 */ /* 0x001ea4000c1e1900 */
[----:B--2---:R-:W-:-:S05]  /*00a0*/  IMAD.IADD R11, R3, 0x1, R0 ;  /* 0x00000001030b7824 */ /* 0x004fca00078e0200 */
[----:B---3--:R-:W-:Y:S04]  /*00b0*/  STG.E desc[UR12][R8.64+0x4], R11 ;  /* 0x0000040b08007986 */ /* 0x008fe8000c10190c */
[----:B------:R-:W2:Y:S02]  /*00c0*/  LDG.E R0, desc[UR12][R6.64+0x8] ;  /* 0x0000080c06007981 */ /* 0x000ea4000c1e1900 */
[----:B--2---:R-:W-:-:S05]  /*00d0*/  IADD3 R13, PT, PT, R11, R0, RZ ;  /* 0x000000000b0d7210 */ /* 0x004fca0007ffe0ff */
[----:B------:R0:W-:Y:S04]  /*00e0*/  STG.E desc[UR12][R8.64+0x8], R13 ;  /* 0x0000080d08007986 */ /* 0x0001e8000c10190c */
[----:B------:R2:W3:Y:S01]  /*00f0*/  LDG.E R0, desc[UR12][R6.64+0xc] ;  /* 0x00000c0c06007981 */ /* 0x0004e2000c1e1900 */
[----:B-1----:R-:W-:Y:S02]  /*0100*/  UIADD3 UR6, UP0, UPT, UR8, 0x8, URZ ;  /* 0x0000000808067890 */ /* 0x002fe4000ff1e0ff */
[----:B------:R-:W-:Y:S02]  /*0110*/  UIADD3 UR4, UP1, UPT, UR10, 0x10, URZ ;  /* 0x000000100a047890 */ /* 0x000fe4000ff3e0ff */
[----:B------:R-:W-:Y:S02]  /*0120*/  UIADD3.X UR7, UPT, UPT, URZ, UR9, URZ, UP0, !UPT ;  /* 0x00000009ff077290 */ /* 0x000fe400087fe4ff */
[----:B------:R-:W-:-:S02]  /*0130*/  UIADD3.X UR5, UPT, UPT, URZ, UR11, URZ, UP1, !UPT ;  /* 0x0000000bff057290 */ /* 0x000fc40008ffe4ff */
[----:B------:R-:W-:Y:S01]  /*0140*/  IMAD.U32 R10, RZ, RZ, UR4 ;  /* 0x00000004ff0a7e24 */ /* 0x000fe2000f8e00ff */
[----:B------:R-:W-:-:S03]  /*0150*/  UMOV UR4, URZ ;  /* 0x000000ff00047c82 */ /* 0x000fc60008000000 */
[----:B--2---:R-:W-:Y:S02]  /*0160*/  IMAD.U32 R7, RZ, RZ, UR5 ;  /* 0x00000005ff077e24 */ /* 0x004fe4000f8e00ff */
[----:B---3--:R-:W-:Y:S01]  /*0170*/  IMAD.IADD R15, R13, 0x1, R0 ;  /* 0x000000010d0f7824 */ /* 0x008fe200078e0200 */
[----:B------:R-:W-:Y:S02]  /*0180*/  MOV R0, UR6 ;  /* 0x0000000600007c02 */ /* 0x000fe40008000f00 */
[----:B0-----:R-:W-:Y:S02]  /*0190*/  MOV R13, UR7 ;  /* 0x00000007000d7c02 */ /* 0x001fe40008000f00 */
[----:B------:R0:W-:Y:S05]  /*01a0*/  STG.E desc[UR12][R8.64+0xc], R15 ;  /* 0x00000c0f08007986 */ /* 0x0001ea000c10190c */
.L_x_30:
[----:B------:R-:W-:Y:S01]  /*01b0*/  MOV R2, R0 ;  /* 0x0000000000027202 */ /* 0x000fe20000000f00 */
[----:B------:R-:W-:-:S05]  /*01c0*/  IMAD.MOV.U32 R3, RZ, RZ, R13 ;  /* 0x000000ffff037224 */ /* 0x000fca00078e000d */
[----:B------:R-:W0:Y:S01]  /*01d0*/  LDG.E R0, desc[UR12][R2.64+0x8] ;  /* 0x0000080c02007981 */ /* 0x000e22000c1e1900 */
[----:B-1----:R-:W-:Y:S01]  /*01e0*/  IMAD.MOV.U32 R4, RZ, RZ, R10 ;  /* 0x000000ffff047224 */ /* 0x002fe200078e000a */
[----:B------:R-:W-:Y:S02]  /*01f0*/  MOV R5, R7 ;  /* 0x0000000700057202 */ /* 0x000fe40000000f00 */
[----:B0-----:R-:W-:-:S05]  /*0200*/  IADD3 R15, PT, PT, R0, R15, RZ ;  /* 0x0000000f000f7210 */ /* 0x001fca0007ffe0ff */
[----:B------:R-:W-:Y:S04]  /*0210*/  STG.E desc[UR12][R4.64], R15 ;  /* 0x0000000f04007986 */ /* 0x000fe8000c10190c */
[----:B------:R-:W2:Y:S02]  /*0220*/  LDG.E R0, desc[UR12][R2.64+0xc] ;  /* 0x00000c0c02007981 */ /* 0x000ea4000c1e1900 */
[----:B--2---:R-:W-:-:S05]  /*0230*/  IMAD.IADD R7, R15, 0x1, R0 ;  /* 0x000000010f077824 */ /* 0x004fca00078e0200 */
[----:B------:R0:W-:Y:S04]  /*0240*/  STG.E desc[UR12][R4.64+0x4], R7 ;  /* 0x0000040704007986 */ /* 0x0001e8000c10190c */
[----:B------:R-:W2:Y:S02]  /*0250*/  LDG.E R0, desc[UR12][R2.64+0x10] ;  /* 0x0000100c02007981 */ /* 0x000ea4000c1e1900 */
[----:B--2---:R-:W-:-:S05]  /*0260*/  IADD3 R9, PT, PT, R7, R0, RZ ;  /* 0x0000000007097210 */ /* 0x004fca0007ffe0ff */
[----:B------:R1:W-:Y:S04]  /*0270*/  STG.E desc[UR12][R4.64+0x8], R9 ;  /* 0x0000080904007986 */ /* 0x0003e8000c10190c */
[----:B------:R-:W2:Y:S02]  /*0280*/  LDG.E R0, desc[UR12][R2.64+0x14] ;  /* 0x0000140c02007981 */ /* 0x000ea4000c1e1900 */
[----:B--2---:R-:W-:-:S05]  /*0290*/  IMAD.IADD R11, R9, 0x1, R0 ;  /* 0x00000001090b7824 */ /* 0x004fca00078e0200 */
[----:B------:R2:W-:Y:S04]  /*02a0*/  STG.E desc[UR12][R4.64+0xc], R11 ;  /* 0x00000c0b04007986 */ /* 0x0005e8000c10190c */
[----:B------:R-:W3:Y:S02]  /*02b0*/  LDG.E R0, desc[UR12][R2.64+0x18] ;  /* 0x0000180c02007981 */ /* 0x000ee4000c1e1900 */
[----:B---3--:R-:W-:-:S05]  /*02c0*/  IADD3 R13, PT, PT, R11, R0, RZ ;  /* 0x000000000b0d7210 */ /* 0x008fca0007ffe0ff */
[----:B------:R3:W-:Y:S04]  /*02d0*/  STG.E desc[UR12][R4.64+0x10], R13 ;  /* 0x0000100d04007986 */ /* 0x0007e8000c10190c */
[----:B------:R-:W0:Y:S02]  /*02e0*/  LDG.E R0, desc[UR12][R2.64+0x1c] ;  /* 0x00001c0c02007981 */ /* 0x000e24000c1e1900 */
[----:B0-----:R-:W-:-:S05]  /*02f0*/  IMAD.IADD R7, R13, 0x1, R0 ;  /* 0x000000010d077824 */ /* 0x001fca00078e0200 */
[----:B------:R0:W-:Y:S04]  /*0300*/  STG.E desc[UR12][R4.64+0x14], R7 ;  /* 0x0000140704007986 */ /* 0x0001e8000c10190c */
[----:B------:R-:W1:Y:S02]  /*0310*/  LDG.E R0, desc[UR12][R2.64+0x20] ;  /* 0x0000200c02007981 */ /* 0x000e64000c1e1900 */
[----:B-1----:R-:W-:-:S05]  /*0320*/  IADD3 R9, PT, PT, R7, R0, RZ ;  /* 0x0000000007097210 */ /* 0x002fca0007ffe0ff */
        /* <DEDUP_REMOVED lines=114> */
[----:B------:R-:W-:Y:S04]  /*0a50*/  STG.E desc[UR12][R4.64+0xb0], R13 ;  /* 0x0000b00d04007986 */ /* 0x000fe8000c10190c */
[----:B------:R-:W3:Y:S02]  /*0a60*/  LDG.E R0, desc[UR12][R2.64+0xbc] ;  /* 0x0000bc0c02007981 */ /* 0x000ee4000c1e1900 */
[----:B---3--:R-:W-:-:S05]  /*0a70*/  IMAD.IADD R15, R13, 0x1, R0 ;  /* 0x000000010d0f7824 */ /* 0x008fca00078e0200 */
[----:B------:R-:W-:Y:S04]  /*0a80*/  STG.E desc[UR12][R4.64+0xb4], R15 ;  /* 0x0000b40f04007986 */ /* 0x000fe8000c10190c */
[----:B------:R-:W3:Y:S02]  /*0a90*/  LDG.E R0, desc[UR12][R2.64+0xc0] ;  /* 0x0000c00c02007981 */ /* 0x000ee4000c1e1900 */
[----:B---3--:R-:W-:-:S05]  /*0aa0*/  IADD3 R17, PT, PT, R15, R0, RZ ;  /* 0x000000000f117210 */ /* 0x008fca0007ffe0ff */
[----:B------:R-:W-:Y:S04]  /*0ab0*/  STG.E desc[UR12][R4.64+0xb8], R17 ;  /* 0x0000b81104007986 */ /* 0x000fe8000c10190c */
[----:B------:R-:W3:Y:S02]  /*0ac0*/  LDG.E R0, desc[UR12][R2.64+0xc4] ;  /* 0x0000c40c02007981 */ /* 0x000ee4000c1e1900 */
[----:B---3--:R-:W-:-:S05]  /*0ad0*/  IMAD.IADD R19, R17, 0x1, R0 ;  /* 0x0000000111137824 */ /* 0x008fca00078e0200 */
[----:B------:R-:W-:Y:S04]  /*0ae0*/  STG.E desc[UR12][R4.64+0xbc], R19 ;  /* 0x0000bc1304007986 */ /* 0x000fe8000c10190c */
[----:B------:R-:W0:Y:S02]  /*0af0*/  LDG.E R0, desc[UR12][R2.64+0xc8] ;  /* 0x0000c80c02007981 */ /* 0x000e24000c1e1900 */
[----:B0-----:R-:W-:-:S05]  /*0b00*/  IADD3 R7, PT, PT, R0, R19, RZ ;  /* 0x0000001300077210 */ /* 0x001fca0007ffe0ff */
[----:B------:R0:W-:Y:S04]  /*0b10*/  STG.E desc[UR12][R4.64+0xc0], R7 ;  /* 0x0000c00704007986 */ /* 0x0001e8000c10190c */
[----:B------:R-:W1:Y:S02]  /*0b20*/  LDG.E R0, desc[UR12][R2.64+0xcc] ;  /* 0x0000cc0c02007981 */ /* 0x000e64000c1e1900 */
[----:B-1----:R-:W-:-:S05]  /*0b30*/  IMAD.IADD R9, R7, 0x1, R0 ;  /* 0x0000000107097824 */ /* 0x002fca00078e0200 */
[----:B------:R1:W-:Y:S04]  /*0b40*/  STG.E desc[UR12][R4.64+0xc4], R9 ;  /* 0x0000c40904007986 */ /* 0x0003e8000c10190c */
[----:B------:R-:W2:Y:S02]  /*0b50*/  LDG.E R0, desc[UR12][R2.64+0xd0] ;  /* 0x0000d00c02007981 */ /* 0x000ea4000c1e1900 */
[----:B--2---:R-:W-:-:S05]  /*0b60*/  IADD3 R11, PT, PT, R9, R0, RZ ;  /* 0x00000000090b7210 */ /* 0x004fca0007ffe0ff */
[----:B------:R1:W-:Y:S04]  /*0b70*/  STG.E desc[UR12][R4.64+0xc8], R11 ;  /* 0x0000c80b04007986 */ /* 0x0003e8000c10190c */
[----:B------:R-:W2:Y:S01]  /*0b80*/  LDG.E R0, desc[UR12][R2.64+0xd4] ;  /* 0x0000d40c02007981 */ /* 0x000ea2000c1e1900 */
[----:B------:R-:W-:Y:S01]  /*0b90*/  UIADD3 UR4, UPT, UPT, UR4, 0x34, URZ ;  /* 0x0000003404047890 */ /* 0x000fe2000fffe0ff */
[----:B------:R-:W-:-:S03]  /*0ba0*/  IADD3 R10, P1, PT, R4, 0xd0, RZ ;  /* 0x000000d0040a7810 */ /* 0x000fc60007f3e0ff */
[----:B------:R-:W-:Y:S02]  /*0bb0*/  UISETP.NE.AND UP0, UPT, UR4, 0x1869c, UPT ;  /* 0x0001869c0400788c */ /* 0x000fe4000bf05270 */
[----:B0-----:R-:W-:Y:S02]  /*0bc0*/  IMAD.X R7, RZ, RZ, R5, P1 ;  /* 0x000000ffff077224 */ /* 0x001fe400008e0605 */
[----:B--2---:R-:W-:Y:S01]  /*0bd0*/  IMAD.IADD R15, R11, 0x1, R0 ;  /* 0x000000010b0f7824 */ /* 0x004fe200078e0200 */
[----:B------:R-:W-:-:S04]  /*0be0*/  IADD3 R0, P0, PT, R2, 0xd0, RZ ;  /* 0x000000d002007810 */ /* 0x000fc80007f1e0ff */
[----:B------:R1:W-:Y:S01]  /*0bf0*/  STG.E desc[UR12][R4.64+0xcc], R15 ;  /* 0x0000cc0f04007986 */ /* 0x0003e2000c10190c */
[----:B------:R-:W-:Y:S01]  /*0c00*/  IADD3.X R13, PT, PT, RZ, R3, RZ, P0, !PT ;  /* 0x00000003ff0d7210 */ /* 0x000fe200007fe4ff */
[----:B------:R-:W-:Y:S07]  /*0c10*/  BRA.U UP0, `(.L_x_30) ;  /* 0xfffffff500647547 */ /* 0x000fee000b83ffff */
[----:B------:R-:W-:Y:S05]  /*0c20*/  EXIT ;  /* 0x000000000000794d */ /* 0x000fea0003800000 */
.L_x_31:
        /* <DEDUP_REMOVED lines=13> */
.L_x_35:


//--------------------- .text._Z4initPi           --------------------------
	.section	.text._Z4initPi,"ax",@progbits
	.align	128
        .global         _Z4initPi
        .type           _Z4initPi,@function
        .size           _Z4initPi,(.L_x_36 - _Z4initPi)
        .other          _Z4initPi,@"STO_CUDA_ENTRY STV_DEFAULT"
_Z4initPi:
.text._Z4initPi:
[----:B------:R-:W-:Y:S01]  /*0000*/  LDC R1, c[0x0][0x37c] ;  /* 0x0000df00ff017b82 */ /* 0x000fe20000000800 */
[----:B------:R-:W0:Y:S07]  /*0010*/  S2R R5, SR_TID.X ;  /* 0x0000000000057919 */ /* 0x000e2e0000002100 */
[----:B------:R-:W0:Y:S08]  /*0020*/  S2UR UR4, SR_CTAID.X ;  /* 0x00000000000479c3 */ /* 0x000e300000002500 */
[----:B------:R-:W0:Y:S02]  /*0030*/  LDC R0, c[0x0][0x360] ;  /* 0x0000d800ff007b82 */ /* 0x000e240000000800 */
[----:B0-----:R-:W-:-:S05]  /*0040*/  IMAD R5, R0, UR4, R5 ;  /* 0x0000000400057c24 */ /* 0x001fca000f8e0205 */
[----:B------:R-:W-:-:S13]  /*0050*/  ISETP.GT.AND P0, PT, R5, 0x1869f, PT ;  /* 0x0001869f0500780c */ /* 0x000fda0003f04270 */
[----:B------:R-:W-:Y:S05]  /*0060*/  @P0 EXIT ;  /* 0x000000000000094d */ /* 0x000fea0003800000 */
[----:B------:R-:W0:Y:S01]  /*0070*/  LDC.64 R2, c[0x0][0x380] ;  /* 0x0000e000ff027b82 */ /* 0x000e220000000a00 */
[----:B------:R-:W1:Y:S01]  /*0080*/  LDCU.64 UR4, c[0x0][0x358] ;  /* 0x00006b00ff0477ac */ /* 0x000e620008000a00 */
[C---:B------:R-:W-:Y:S01]  /*0090*/  ISETP.NE.AND P0, PT, R5.reuse, RZ, PT ;  /* 0x000000ff0500720c */ /* 0x040fe20003f05270 */
[----:B0-----:R-:W-:-:S04]  /*00a0*/  IMAD.WIDE R2, R5, 0x4, R2 ;  /* 0x0000000405027825 */ /* 0x001fc800078e0202 */
[----:B------:R-:W-:-:S05]  /*00b0*/  HFMA2 R5, -RZ, RZ, 0, 5.9604644775390625e-08 ;  /* 0x00000001ff057431 */ /* 0x000fca00000001ff */
[----:B-1----:R0:W-:Y:S03]  /*00c0*/  STG.E desc[UR4][R2.64], R5 ;  /* 0x0000000502007986 */ /* 0x0021e6000c101904 */
[----:B------:R-:W-:Y:S05]  /*00d0*/  @P0 EXIT ;  /* 0x000000000000094d */ /* 0x000fea0003800000 */
[----:B0-----:R-:W0:Y:S08]  /*00e0*/  LDC.64 R2, c[0x4][0x8] ;  /* 0x01000200ff027b82 */ /* 0x001e300000000a00 */
[----:B------:R-:W1:Y:S01]  /*00f0*/  LDC.64 R4, c[0x4][RZ] ;  /* 0x01000000ff047b82 */ /* 0x000e620000000a00 */
[----:B0-----:R-:W-:Y:S04]  /*0100*/  STG.E desc[UR4][R2.64], RZ ;  /* 0x000000ff02007986 */ /* 0x001fe8000c101904 */
[----:B-1----:R-:W-:Y:S01]  /*0110*/  STG.E desc[UR4][R4.64], RZ ;  /* 0x000000ff04007986 */ /* 0x002fe2000c101904 */
[----:B------:R-:W-:Y:S05]  /*0120*/  EXIT ;  /* 0x000000000000794d */ /* 0x000fea0003800000 */
.L_x_32:
        /* <DEDUP_REMOVED lines=13> */
.L_x_36:


//--------------------- .nv.global.init           --------------------------
	.section	.nv.global.init,"aw",@progbits
.nv.global.init:
	.type		$str,@object
	.size		$str,($str$1 - $str)
$str:
        /*0000*/ 	.byte	0x61, 0x5b, 0x69, 0x5d, 0x20, 0x3d, 0x3d, 0x20, 0x73, 0x75, 0x6d, 0x5b, 0x69, 0x5d, 0x00
	.type		$str$1,@object
	.size		$str$1,(__unnamed_1 - $str$1)
$str$1:
        /*000f*/ 	.byte	0x2f, 0x74, 0x6d, 0x70, 0x2f, 0x73, 0x61, 0x73, 0x73, 0x5f, 0x63, 0x75, 0x5f, 0x30, 0x35, 0x78
        /*001f*/ 	.byte	0x69, 0x39, 0x71, 0x7a, 0x6a, 0x2f, 0x6b, 0x2e, 0x63, 0x75, 0x00
	.type		__unnamed_1,@object
	.size		__unnamed_1,(.L_3 - __unnamed_1)
__unnamed_1:
        /*002a*/ 	.byte	0x76, 0x6f, 0x69, 0x64, 0x20, 0x63, 0x68, 0x65, 0x63, 0x6b, 0x5f, 0x61, 0x6e, 0x64, 0x5f, 0x70
        /*003a*/ 	.byte	0x72, 0x69, 0x6e, 0x74, 0x5f, 0x72, 0x65, 0x73, 0x28, 0x69, 0x6e, 0x74, 0x20, 0x2a, 0x2c, 0x20
        /*004a*/ 	.byte	0x69, 0x6e, 0x74, 0x20, 0x2a, 0x29, 0x00
.L_3:


//--------------------- .nv.shared._Z21parallel_scan_inplacePiS_ --------------------------
	.section	.nv.shared._Z21parallel_scan_inplacePiS_,"aw",@nobits
	.sectionflags	@""
	.align	4
.nv.shared._Z21parallel_scan_inplacePiS_:
	.zero		1156


//--------------------- .nv.shared.reserved.0     --------------------------
	.section	.nv.shared.reserved.0,"aw",@nobits
	.weak		__nv_reservedSMEM_offset_0_alias
	.size		__nv_reservedSMEM_offset_0_alias, 0, 64
	.other		__nv_reservedSMEM_offset_0_alias,@"STO_CUDA_RESERVED_SHARED STV_DEFAULT"
__nv_reservedSMEM_offset_0_alias:
	.zero		0
	.zero		64


//--------------------- .nv.global                --------------------------
	.section	.nv.global,"aw",@nobits
	.align	4
.nv.global:
	.type		block_prefix_sum,@object
	.size		block_prefix_sum,(block_counter_0 - block_prefix_sum)
block_prefix_sum:
	.zero		4
	.type		block_counter_0,@object
	.size		block_counter_0,(block_counter_1 - block_counter_0)
block_counter_0:
	.zero		4
	.type		block_counter_1,@object
	.size		block_counter_1,(.L_1 - block_counter_1)
block_counter_1:
	.zero		4
.L_1:


//--------------------- .nv.constant0._Z21parallel_scan_inplacePiS_ --------------------------
	.section	.nv.constant0._Z21parallel_scan_inplacePiS_,"a",@progbits
	.sectionflags	@""
	.align	4
.nv.constant0._Z21parallel_scan_inplacePiS_:
	.zero		912


//--------------------- .nv.constant0._Z19check_and_print_resPiS_ --------------------------
	.section	.nv.constant0._Z19check_and_print_resPiS_,"a",@progbits
	.sectionflags	@""
	.align	4
.nv.constant0._Z19check_and_print_resPiS_:
	.zero		912


//--------------------- .nv.constant0._Z10naive_scanPiS_ --------------------------
	.section	.nv.constant0._Z10naive_scanPiS_,"a",@progbits
	.sectionflags	@""
	.align	4
.nv.constant0._Z10naive_scanPiS_:
	.zero		912


//--------------------- .nv.constant0._Z4initPi   --------------------------
	.section	.nv.constant0._Z4initPi,"a",@progbits
	.sectionflags	@""
	.align	4
.nv.constant0._Z4initPi:
	.zero		904


//--------------------- SYMBOLS --------------------------

	.type		.nv.reservedSmem.offset0,@object
	.size		.nv.reservedSmem.offset0,0x4
	.type		.nv.reservedSmem.cap,@object
	.size		.nv.reservedSmem.cap,0x4
	.type		__assertfail,@function
